	.target	sm_90a

	.elftype	@"ET_EXEC"


//--------------------- .note.nv.tkinfo           --------------------------
	.section	.note.nv.tkinfo,"",@"SHT_NOTE"
	.sectionflags	@"SHF_NOTE_NV_TKINFO"
	.tkinfo
        /*0018*/ 	.word	0x00000002
        /*0030*/ 	.string	""
        /*0030*/ 	.string	"ptxas"
        /*0030*/ 	.string	"Cuda compilation tools, release 13.0, V13.0.88"
        /*0030*/ 	.string	"Build cuda_13.0.r13.0/compiler.36424714_0"
        /*0030*/ 	.string	"-arch sm_90a -m 64 "



//--------------------- .note.nv.cuinfo           --------------------------
	.section	.note.nv.cuinfo,"",@"SHT_NOTE"
	.sectionflags	@"SHF_NOTE_NV_CUINFO"
        /*0018*/ 	.short	0x0002
        /*001a*/ 	.short	0x005a
        /*001c*/ 	.short	0x0082
	.zero		2


//--------------------- .nv.info                  --------------------------
	.section	.nv.info,"",@"SHT_CUDA_INFO"
	.align	4


	//----- nvinfo : EIATTR_REGCOUNT
	.align		4
        /*0000*/ 	.byte	0x04, 0x2f
        /*0002*/ 	.short	(.L_12 - .L_11)
	.align		4
.L_11:
        /*0004*/ 	.word	index@(_ZN7cutlass13device_kernelINS_4gemm6kernel13GemmUniversalIN4cute5tupleIJiiiiEEENS1_10collective13CollectiveMmaINS1_37MainloopSm90TmaGmmaWarpSpecializedFP8ILi3ENS5_IJNS4_1CILi1EEESB_SB_EEENS1_35KernelTmaWarpSpecializedCooperativeEEENS5_IJNSA_ILi256EEESF_NSA_ILi128EEEEEENS_12float_e4m3_tENS5_IJlSB_lEEESI_SJ_NS4_8TiledMMAINS4_8MMA_AtomIJNS4_4SM904GMMA31MMA_64x256x32_F32E4M3E4M3_SS_TNILNSN_7ScaleInE1ELSP_1EEEEEENS4_6LayoutINS5_IJNSA_ILi2EEESB_SB_EEENS5_IJSB_NSA_ILi0EEESV_EEEEENS5_IJNS4_10UnderscoreESY_SY_EEEEENS4_13SM90_TMA_LOADENS4_14ComposedLayoutINS4_7SwizzleILi3ELi4ELi3EEENS4_18smem_ptr_flag_bitsILi8EEENSS_INS5_IJNSA_ILi8EEESG_EEENS5_IJSG_SB_EEEEEEEvNS4_8identityES11_S1B_vS1C_EENS_8epilogue10collective6detail29Sm90TmaWarpSpecializedAdapterINS1F_15DefaultEpilogueISI_SJ_SJ_NS1E_6thread17LinearCombinationISI_Li1EffLNS1J_9ScaleType4KindE0ELNS_15FloatRoundStyleE2ESI_EENS1_15EpilogueDefaultEEEEEvvEEEEvNT_6ParamsE)
        /*0008*/ 	.word	0x000000a8


	//----- nvinfo : EIATTR_FRAME_SIZE
	.align		4
.L_12:
        /*000c*/ 	.byte	0x04, 0x11
        /*000e*/ 	.short	(.L_14 - .L_13)
	.align		4
.L_13:
        /*0010*/ 	.word	index@(_ZN7cutlass13device_kernelINS_4gemm6kernel13GemmUniversalIN4cute5tupleIJiiiiEEENS1_10collective13CollectiveMmaINS1_37MainloopSm90TmaGmmaWarpSpecializedFP8ILi3ENS5_IJNS4_1CILi1EEESB_SB_EEENS1_35KernelTmaWarpSpecializedCooperativeEEENS5_IJNSA_ILi256EEESF_NSA_ILi128EEEEEENS_12float_e4m3_tENS5_IJlSB_lEEESI_SJ_NS4_8TiledMMAINS4_8MMA_AtomIJNS4_4SM904GMMA31MMA_64x256x32_F32E4M3E4M3_SS_TNILNSN_7ScaleInE1ELSP_1EEEEEENS4_6LayoutINS5_IJNSA_ILi2EEESB_SB_EEENS5_IJSB_NSA_ILi0EEESV_EEEEENS5_IJNS4_10UnderscoreESY_SY_EEEEENS4_13SM90_TMA_LOADENS4_14ComposedLayoutINS4_7SwizzleILi3ELi4ELi3EEENS4_18smem_ptr_flag_bitsILi8EEENSS_INS5_IJNSA_ILi8EEESG_EEENS5_IJSG_SB_EEEEEEEvNS4_8identityES11_S1B_vS1C_EENS_8epilogue10collective6detail29Sm90TmaWarpSpecializedAdapterINS1F_15DefaultEpilogueISI_SJ_SJ_NS1E_6thread17LinearCombinationISI_Li1EffLNS1J_9ScaleType4KindE0ELNS_15FloatRoundStyleE2ESI_EENS1_15EpilogueDefaultEEEEEvvEEEEvNT_6ParamsE)
        /*0014*/ 	.word	0x00000cc0


	//----- nvinfo : EIATTR_MIN_STACK_SIZE
	.align		4
.L_14:
        /*0018*/ 	.byte	0x04, 0x12
        /*001a*/ 	.short	(.L_16 - .L_15)
	.align		4
.L_15:
        /*001c*/ 	.word	index@(_ZN7cutlass13device_kernelINS_4gemm6kernel13GemmUniversalIN4cute5tupleIJiiiiEEENS1_10collective13CollectiveMmaINS1_37MainloopSm90TmaGmmaWarpSpecializedFP8ILi3ENS5_IJNS4_1CILi1EEESB_SB_EEENS1_35KernelTmaWarpSpecializedCooperativeEEENS5_IJNSA_ILi256EEESF_NSA_ILi128EEEEEENS_12float_e4m3_tENS5_IJlSB_lEEESI_SJ_NS4_8TiledMMAINS4_8MMA_AtomIJNS4_4SM904GMMA31MMA_64x256x32_F32E4M3E4M3_SS_TNILNSN_7ScaleInE1ELSP_1EEEEEENS4_6LayoutINS5_IJNSA_ILi2EEESB_SB_EEENS5_IJSB_NSA_ILi0EEESV_EEEEENS5_IJNS4_10UnderscoreESY_SY_EEEEENS4_13SM90_TMA_LOADENS4_14ComposedLayoutINS4_7SwizzleILi3ELi4ELi3EEENS4_18smem_ptr_flag_bitsILi8EEENSS_INS5_IJNSA_ILi8EEESG_EEENS5_IJSG_SB_EEEEEEEvNS4_8identityES11_S1B_vS1C_EENS_8epilogue10collective6detail29Sm90TmaWarpSpecializedAdapterINS1F_15DefaultEpilogueISI_SJ_SJ_NS1E_6thread17LinearCombinationISI_Li1EffLNS1J_9ScaleType4KindE0ELNS_15FloatRoundStyleE2ESI_EENS1_15EpilogueDefaultEEEEEvvEEEEvNT_6ParamsE)
        /*0020*/ 	.word	0x00000cc0
.L_16:


//--------------------- .nv.compat                --------------------------
	.section	.nv.compat,"",@"SHT_CUDA_COMPAT_INFO"
	.align	4
        /*0000*/ 	.byte	0x02, 0x09, 0x01, 0x00, 0x02, 0x02, 0x04, 0x00, 0x02, 0x05, 0x05, 0x00, 0x03, 0x07, 0x01, 0x01
        /*0010*/ 	.byte	0x02, 0x03, 0x01, 0x00, 0x02, 0x06, 0x01, 0x00, 0x04, 0x0b, 0x08, 0x00, 0x00, 0x00, 0x00, 0x00
        /*0020*/ 	.byte	0x00, 0x00, 0x00, 0x00


//--------------------- .nv.info._ZN7cutlass13device_kernelINS_4gemm6kernel13GemmUniversalIN4cute5tupleIJiiiiEEENS1_10collective13CollectiveMmaINS1_37MainloopSm90TmaGmmaWarpSpecializedFP8ILi3ENS5_IJNS4_1CILi1EEESB_SB_EEENS1_35KernelTmaWarpSpecializedCooperativeEEENS5_IJNSA_ILi256EEESF_NSA_ILi128EEEEEENS_12float_e4m3_tENS5_IJlSB_lEEESI_SJ_NS4_8TiledMMAINS4_8MMA_AtomIJNS4_4SM904GMMA31MMA_64x256x32_F32E4M3E4M3_SS_TNILNSN_7ScaleInE1ELSP_1EEEEEENS4_6LayoutINS5_IJNSA_ILi2EEESB_SB_EEENS5_IJSB_NSA_ILi0EEESV_EEEEENS5_IJNS4_10UnderscoreESY_SY_EEEEENS4_13SM90_TMA_LOADENS4_14ComposedLayoutINS4_7SwizzleILi3ELi4ELi3EEENS4_18smem_ptr_flag_bitsILi8EEENSS_INS5_IJNSA_ILi8EEESG_EEENS5_IJSG_SB_EEEEEEEvNS4_8identityES11_S1B_vS1C_EENS_8epilogue10collective6detail29Sm90TmaWarpSpecializedAdapterINS1F_15DefaultEpilogueISI_SJ_SJ_NS1E_6thread17LinearCombinationISI_Li1EffLNS1J_9ScaleType4KindE0ELNS_15FloatRoundStyleE2ESI_EENS1_15EpilogueDefaultEEEEEvvEEEEvNT_6ParamsE --------------------------
	.section	.nv.info._ZN7cutlass13device_kernelINS_4gemm6kernel13GemmUniversalIN4cute5tupleIJiiiiEEENS1_10collective13CollectiveMmaINS1_37MainloopSm90TmaGmmaWarpSpecializedFP8ILi3ENS5_IJNS4_1CILi1EEESB_SB_EEENS1_35KernelTmaWarpSpecializedCooperativeEEENS5_IJNSA_ILi256EEESF_NSA_ILi128EEEEEENS_12float_e4m3_tENS5_IJlSB_lEEESI_SJ_NS4_8TiledMMAINS4_8MMA_AtomIJNS4_4SM904GMMA31MMA_64x256x32_F32E4M3E4M3_SS_TNILNSN_7ScaleInE1ELSP_1EEEEEENS4_6LayoutINS5_IJNSA_ILi2EEESB_SB_EEENS5_IJSB_NSA_ILi0EEESV_EEEEENS5_IJNS4_10UnderscoreESY_SY_EEEEENS4_13SM90_TMA_LOADENS4_14ComposedLayoutINS4_7SwizzleILi3ELi4ELi3EEENS4_18smem_ptr_flag_bitsILi8EEENSS_INS5_IJNSA_ILi8EEESG_EEENS5_IJSG_SB_EEEEEEEvNS4_8identityES11_S1B_vS1C_EENS_8epilogue10collective6detail29Sm90TmaWarpSpecializedAdapterINS1F_15DefaultEpilogueISI_SJ_SJ_NS1E_6thread17LinearCombinationISI_Li1EffLNS1J_9ScaleType4KindE0ELNS_15FloatRoundStyleE2ESI_EENS1_15EpilogueDefaultEEEEEvvEEEEvNT_6ParamsE,"",@"SHT_CUDA_INFO"
	.sectionflags	@""
	.align	4


	//----- nvinfo : EIATTR_CUDA_API_VERSION
	.align		4
        /*0000*/ 	.byte	0x04, 0x37
        /*0002*/ 	.short	(.L_18 - .L_17)
.L_17:
        /*0004*/ 	.word	0x00000082


	//----- nvinfo : EIATTR_KPARAM_INFO
	.align		4
.L_18:
        /*0008*/ 	.byte	0x04, 0x17
        /*000a*/ 	.short	(.L_20 - .L_19)
.L_19:
        /*000c*/ 	.word	0x00000000
        /*0010*/ 	.short	0x0000
        /*0012*/ 	.short	0x0070
        /*0014*/ 	.byte	0x00, 0xf0, 0x01, 0x10


	//----- nvinfo : EIATTR_SPARSE_MMA_MASK
	.align		4
.L_20:
        /*0018*/ 	.byte	0x03, 0x50
        /*001a*/ 	.short	0x0000


	//----- nvinfo : EIATTR_MAXREG_COUNT
	.align		4
        /*001c*/ 	.byte	0x03, 0x1b
        /*001e*/ 	.short	0x00a8


	//----- nvinfo : EIATTR_NUM_BARRIERS
	.align		4
        /*0020*/ 	.byte	0x02, 0x4c
        /*0022*/ 	.byte	0x01
	.zero		1


	//----- nvinfo : EIATTR_ANNOTATIONS
	.align		4
        /*0024*/ 	.byte	0x04, 0x55
        /*0026*/ 	.short	(.L_22 - .L_21)


	//   ....[0]....
.L_21:
        /*0028*/ 	.word	0x00000001
        /*002c*/ 	.byte	0x70, 0x05, 0x00, 0x00, 0x01, 0x00, 0x00, 0x00, 0x90, 0x05, 0x00, 0x00, 0x01, 0x00, 0x00, 0x00
        /* <DEDUP_REMOVED lines=2035> */
        /*7f6c*/ 	.byte	0xf0, 0x98, 0x02, 0x00


	//----- nvinfo : EIATTR_MERCURY_ISA_VERSION
	.align		4
.L_22:
        /*7f70*/ 	.byte	0x03, 0x5f
        /*7f72*/ 	.short	0x0101


	//----- nvinfo : EIATTR_INT_WARP_WIDE_INSTR_OFFSETS
	.align		4
        /*7f74*/ 	.byte	0x04, 0x31
        /*7f76*/ 	.short	(.L_24 - .L_23)


	//   ....[0]....
.L_23:
        /*7f78*/ 	.word	0x00000460


	//   ....[1]....
        /*7f7c*/ 	.word	0x00000480


	//   ....[2]....
        /*7f80*/ 	.word	0x00000580


	//----- nvinfo : EIATTR_COOP_GROUP_MASK_REGIDS
	.align		4
.L_24:
        /*7f84*/ 	.byte	0x04, 0x29
        /*7f86*/ 	.short	(.L_26 - .L_25)


	//   ....[0]....
.L_25:
        /*7f88*/ 	.word	0xffffffff


	//   ....[1]....
        /*7f8c*/ 	.word	0xffffffff


	//   ....[2]....
        /*7f90*/ 	.word	0xffffffff


	//   ....[3]....
        /*7f94*/ 	.word	0xffffffff


	//   ....[4]....
        /*7f98*/ 	.word	0xffffffff


	//----- nvinfo : EIATTR_COOP_GROUP_INSTR_OFFSETS
	.align		4
.L_26:
        /*7f9c*/ 	.byte	0x04, 0x28
        /*7f9e*/ 	.short	(.L_28 - .L_27)


	//   ....[0]....
.L_27:
        /*7fa0*/ 	.word	0x00000070


	//   ....[1]....
        /*7fa4*/ 	.word	0x00000080


	//   ....[2]....
        /*7fa8*/ 	.word	0x000001a0


	//   ....[3]....
        /*7fac*/ 	.word	0x000003a0


	//   ....[4]....
        /*7fb0*/ 	.word	0x000026a0


	//----- nvinfo : EIATTR_REG_RECONFIG
	.align		4
.L_28:
        /*7fb4*/ 	.byte	0x01, 0x54
	.zero		2


	//----- nvinfo : EIATTR_MBARRIER_INSTR_OFFSETS
	.align		4
        /*7fb8*/ 	.byte	0x04, 0x39
        /*7fba*/ 	.short	(.L_30 - .L_29)


	//   ....[0]....
.L_29:
        /*7fbc*/ 	.word	0x00000320
        /*7fc0*/ 	.word	0x000000ff
        /*7fc4*/ 	.word	0x00000000
        /*7fc8*/ 	.short	0x0100
        /*7fca*/ 	.byte	0x09
	.zero		1


	//   ....[1]....
        /*7fcc*/ 	.word	0x00000330
        /*7fd0*/ 	.word	0x000000ff
        /*7fd4*/ 	.word	0x00000018
        /*7fd8*/ 	.short	0x0100
        /*7fda*/ 	.byte	0x09
	.zero		1


	//   ....[2]....
        /*7fdc*/ 	.word	0x00000340
        /*7fe0*/ 	.word	0x000000ff
        /*7fe4*/ 	.word	0x00000008
        /*7fe8*/ 	.short	0x0100
        /*7fea*/ 	.byte	0x09
	.zero		1


	//   ....[3]....
        /*7fec*/ 	.word	0x00000350
        /*7ff0*/ 	.word	0x000000ff
        /*7ff4*/ 	.word	0x00000020
        /*7ff8*/ 	.short	0x0100
        /*7ffa*/ 	.byte	0x09
	.zero		1


	//   ....[4]....
        /*7ffc*/ 	.word	0x00000360
        /*8000*/ 	.word	0x000000ff
        /*8004*/ 	.word	0x00000010
        /*8008*/ 	.short	0x0100
        /*800a*/ 	.byte	0x09
	.zero		1


	//   ....[5]....
        /*800c*/ 	.word	0x00000370
        /*8010*/ 	.word	0x000000ff
        /*8014*/ 	.word	0x00000028
        /*8018*/ 	.short	0x0100
        /*801a*/ 	.byte	0x09
	.zero		1


	//   ....[6]....
        /*801c*/ 	.word	0x000005b0
        /*8020*/ 	.word	0x000000ff
        /*8024*/ 	.word	0x00000040
        /*8028*/ 	.short	0x0100
        /*802a*/ 	.byte	0x06
	.zero		1


	//   ....[7]....
        /*802c*/ 	.word	0x000005c0
        /*8030*/ 	.word	0x000000ff
        /*8034*/ 	.word	0x00000048
        /*8038*/ 	.short	0x0100
        /*803a*/ 	.byte	0x06
	.zero		1


	//   ....[8]....
        /*803c*/ 	.word	0x00002a90
        /*8040*/ 	.word	0x000000ff
        /*8044*/ 	.word	0x00000000
        /*8048*/ 	.short	0x010a
        /*804a*/ 	.byte	0x06
	.zero		1


	//   ....[9]....
        /*804c*/ 	.word	0x00002ad0
        /*8050*/ 	.word	0x000000ff
        /*8054*/ 	.word	0x00000000
        /*8058*/ 	.short	0x010a
        /*805a*/ 	.byte	0x06
	.zero		1


	//   ....[10]....
        /*805c*/ 	.word	0x00008de0
        /*8060*/ 	.word	0x000000ff
        /*8064*/ 	.word	0x00000000
        /*8068*/ 	.short	0x010a
        /*806a*/ 	.byte	0x10
	.zero		1


	//   ....[11]....
        /*806c*/ 	.word	0x00008e20
        /*8070*/ 	.word	0x000000ff
        /*8074*/ 	.word	0x00000000
        /*8078*/ 	.short	0x010a
        /*807a*/ 	.byte	0x10
	.zero		1


	//   ....[12]....
        /*807c*/ 	.word	0x00011620
        /*8080*/ 	.word	0x000000ff
        /*8084*/ 	.word	0x00000000
        /*8088*/ 	.short	0x0101
        /*808a*/ 	.byte	0x08
	.zero		1


	//   ....[13]....
        /*808c*/ 	.word	0x000150f0
        /*8090*/ 	.word	0x000000ff
        /*8094*/ 	.word	0x00000000
        /*8098*/ 	.short	0x0101
        /*809a*/ 	.byte	0x08
	.zero		1


	//   ....[14]....
        /*809c*/ 	.word	0x00028be0
        /*80a0*/ 	.word	0x00000010
        /*80a4*/ 	.word	0x00000018
        /*80a8*/ 	.short	0x010a
        /*80aa*/ 	.byte	0x3f
	.zero		1


	//   ....[15]....
        /*80ac*/ 	.word	0x00028f10
        /*80b0*/ 	.word	0x00000002
        /*80b4*/ 	.word	0x00000048
        /*80b8*/ 	.short	0x0101
        /*80ba*/ 	.byte	0x3f
	.zero		1


	//   ....[16]....
        /*80bc*/ 	.word	0x000296c0
        /*80c0*/ 	.word	0x00000003
        /*80c4*/ 	.word	0x00000000
        /*80c8*/ 	.short	0x010a
        /*80ca*/ 	.byte	0x3f
	.zero		1


	//   ....[17]....
        /*80cc*/ 	.word	0x00029750
        /*80d0*/ 	.word	0x00000003
        /*80d4*/ 	.word	0x00000000
        /*80d8*/ 	.short	0x010a
        /*80da*/ 	.byte	0x3f
	.zero		1


	//   ....[18]....
        /*80dc*/ 	.word	0x000297e0
        /*80e0*/ 	.word	0x00000003
        /*80e4*/ 	.word	0x00000000
        /*80e8*/ 	.short	0x010a
        /*80ea*/ 	.byte	0x3f
	.zero		1


	//   ....[19]....
        /*80ec*/ 	.word	0x00029850
        /*80f0*/ 	.word	0x00000003
        /*80f4*/ 	.word	0x00000000
        /*80f8*/ 	.short	0x010a
        /*80fa*/ 	.byte	0x3f
	.zero		1


	//   ....[20]....
        /*80fc*/ 	.word	0x000298c0
        /*8100*/ 	.word	0x00000002
        /*8104*/ 	.word	0x00000000
        /*8108*/ 	.short	0x010a
        /*810a*/ 	.byte	0x3f
	.zero		1


	//   ....[21]....
        /*810c*/ 	.word	0x000299a0
        /*8110*/ 	.word	0x00000010
        /*8114*/ 	.word	0x00000018
        /*8118*/ 	.short	0x010a
        /*811a*/ 	.byte	0x3f
	.zero		1


	//   ....[22]....
        /*811c*/ 	.word	0x00029a80
        /*8120*/ 	.word	0x00000003
        /*8124*/ 	.word	0x00000000
        /*8128*/ 	.short	0x010a
        /*812a*/ 	.byte	0x3f
	.zero		1


	//   ....[23]....
        /*812c*/ 	.word	0x00029ad0
        /*8130*/ 	.word	0x00000003
        /*8134*/ 	.word	0x00000000
        /*8138*/ 	.short	0x010a
        /*813a*/ 	.byte	0x3f
	.zero		1


	//----- nvinfo : EIATTR_NUM_MBARRIERS
	.align		4
.L_30:
        /*813c*/ 	.byte	0x03, 0x38
        /*813e*/ 	.short	0x0008


	//----- nvinfo : EIATTR_EXIT_INSTR_OFFSETS
	.align		4
        /*8140*/ 	.byte	0x04, 0x1c
        /*8142*/ 	.short	(.L_32 - .L_31)


	//   ....[0]....
.L_31:
        /*8144*/ 	.word	0x00000620


	//   ....[1]....
        /*8148*/ 	.word	0x00000f80


	//   ....[2]....
        /*814c*/ 	.word	0x00028210


	//   ....[3]....
        /*8150*/ 	.word	0x00028870


	//   ....[4]....
        /*8154*/ 	.word	0x00029830


	//----- nvinfo : EIATTR_MAX_THREADS
	.align		4
.L_32:
        /*8158*/ 	.byte	0x04, 0x05
        /*815a*/ 	.short	(.L_34 - .L_33)
.L_33:
        /*815c*/ 	.word	0x00000180
        /*8160*/ 	.word	0x00000001
        /*8164*/ 	.word	0x00000001


	//----- nvinfo : EIATTR_CRS_STACK_SIZE
	.align		4
.L_34:
        /*8168*/ 	.byte	0x04, 0x1e
        /*816a*/ 	.short	(.L_36 - .L_35)
.L_35:
        /*816c*/ 	.word	0x00000000


	//----- nvinfo : EIATTR_CBANK_PARAM_SIZE
	.align		4
.L_36:
        /*8170*/ 	.byte	0x03, 0x19
        /*8172*/ 	.short	0x0470


	//----- nvinfo : EIATTR_PARAM_CBANK
	.align		4
        /*8174*/ 	.byte	0x04, 0x0a
        /*8176*/ 	.short	(.L_38 - .L_37)
	.align		4
.L_37:
        /*8178*/ 	.word	index@(.nv.constant0._ZN7cutlass13device_kernelINS_4gemm6kernel13GemmUniversalIN4cute5tupleIJiiiiEEENS1_10collective13CollectiveMmaINS1_37MainloopSm90TmaGmmaWarpSpecializedFP8ILi3ENS5_IJNS4_1CILi1EEESB_SB_EEENS1_35KernelTmaWarpSpecializedCooperativeEEENS5_IJNSA_ILi256EEESF_NSA_ILi128EEEEEENS_12float_e4m3_tENS5_IJlSB_lEEESI_SJ_NS4_8TiledMMAINS4_8MMA_AtomIJNS4_4SM904GMMA31MMA_64x256x32_F32E4M3E4M3_SS_TNILNSN_7ScaleInE1ELSP_1EEEEEENS4_6LayoutINS5_IJNSA_ILi2EEESB_SB_EEENS5_IJSB_NSA_ILi0EEESV_EEEEENS5_IJNS4_10UnderscoreESY_SY_EEEEENS4_13SM90_TMA_LOADENS4_14ComposedLayoutINS4_7SwizzleILi3ELi4ELi3EEENS4_18smem_ptr_flag_bitsILi8EEENSS_INS5_IJNSA_ILi8EEESG_EEENS5_IJSG_SB_EEEEEEEvNS4_8identityES11_S1B_vS1C_EENS_8epilogue10collective6detail29Sm90TmaWarpSpecializedAdapterINS1F_15DefaultEpilogueISI_SJ_SJ_NS1E_6thread17LinearCombinationISI_Li1EffLNS1J_9ScaleType4KindE0ELNS_15FloatRoundStyleE2ESI_EENS1_15EpilogueDefaultEEEEEvvEEEEvNT_6ParamsE)
        /*817c*/ 	.short	0x0210
        /*817e*/ 	.short	0x0470


	//----- nvinfo : EIATTR_SW_WAR
	.align		4
.L_38:
        /*8180*/ 	.byte	0x04, 0x36
        /*8182*/ 	.short	(.L_40 - .L_39)
.L_39:
        /*8184*/ 	.word	0x00000008
.L_40:


//--------------------- .nv.callgraph             --------------------------
	.section	.nv.callgraph,"",@"SHT_CUDA_CALLGRAPH"
	.align	4
	.sectionentsize	8
	.align		4
        /*0000*/ 	.word	0x00000000
	.align		4
        /*0004*/ 	.word	0xffffffff
	.align		4
        /*0008*/ 	.word	0x00000000
	.align		4
        /*000c*/ 	.word	0xfffffffe
	.align		4
        /*0010*/ 	.word	0x00000000
	.align		4
        /*0014*/ 	.word	0xfffffffd
	.align		4
        /*0018*/ 	.word	0x00000000
	.align		4
        /*001c*/ 	.word	0xfffffffc


//--------------------- .nv.constant4             --------------------------
	.section	.nv.constant4,"a",@progbits
	.align	8
	.align		8
.nv.constant4:
        /*0000*/ 	.dword	_ZN39_INTERNAL_af0b3272_4_k_cu_4c6a4534_42384cuda3std3__45__cpo5beginE
	.align		8
        /*0008*/ 	.dword	_ZN39_INTERNAL_af0b3272_4_k_cu_4c6a4534_42384cuda3std3__45__cpo3endE
	.align		8
        /*0010*/ 	.dword	_ZN39_INTERNAL_af0b3272_4_k_cu_4c6a4534_42384cuda3std3__45__cpo6cbeginE
	.align		8
        /*0018*/ 	.dword	_ZN39_INTERNAL_af0b3272_4_k_cu_4c6a4534_42384cuda3std3__45__cpo4cendE
	.align		8
        /*0020*/ 	.dword	_ZN39_INTERNAL_af0b3272_4_k_cu_4c6a4534_42384cuda3std3__441_GLOBAL__N__af0b3272_4_k_cu_4c6a4534_42386ignoreE
	.align		8
        /*0028*/ 	.dword	_ZN39_INTERNAL_af0b3272_4_k_cu_4c6a4534_42384cuda3std3__419piecewise_constructE
	.align		8
        /*0030*/ 	.dword	_ZN39_INTERNAL_af0b3272_4_k_cu_4c6a4534_42384cuda3std3__48in_placeE
	.align		8
        /*0038*/ 	.dword	_ZN39_INTERNAL_af0b3272_4_k_cu_4c6a4534_42384cuda3std6ranges3__45__cpo4swapE
	.align		8
        /*0040*/ 	.dword	_ZN39_INTERNAL_af0b3272_4_k_cu_4c6a4534_42384cuda3std6ranges3__45__cpo9iter_moveE
	.align		8
        /*0048*/ 	.dword	_ZN39_INTERNAL_af0b3272_4_k_cu_4c6a4534_42384cute7productE
	.align		8
        /*0050*/ 	.dword	_ZN39_INTERNAL_af0b3272_4_k_cu_4c6a4534_42384cute1_E


//--------------------- .text._ZN7cutlass13device_kernelINS_4gemm6kernel13GemmUniversalIN4cute5tupleIJiiiiEEENS1_10collective13CollectiveMmaINS1_37MainloopSm90TmaGmmaWarpSpecializedFP8ILi3ENS5_IJNS4_1CILi1EEESB_SB_EEENS1_35KernelTmaWarpSpecializedCooperativeEEENS5_IJNSA_ILi256EEESF_NSA_ILi128EEEEEENS_12float_e4m3_tENS5_IJlSB_lEEESI_SJ_NS4_8TiledMMAINS4_8MMA_AtomIJNS4_4SM904GMMA31MMA_64x256x32_F32E4M3E4M3_SS_TNILNSN_7ScaleInE1ELSP_1EEEEEENS4_6LayoutINS5_IJNSA_ILi2EEESB_SB_EEENS5_IJSB_NSA_ILi0EEESV_EEEEENS5_IJNS4_10UnderscoreESY_SY_EEEEENS4_13SM90_TMA_LOADENS4_14ComposedLayoutINS4_7SwizzleILi3ELi4ELi3EEENS4_18smem_ptr_flag_bitsILi8EEENSS_INS5_IJNSA_ILi8EEESG_EEENS5_IJSG_SB_EEEEEEEvNS4_8identityES11_S1B_vS1C_EENS_8epilogue10collective6detail29Sm90TmaWarpSpecializedAdapterINS1F_15DefaultEpilogueISI_SJ_SJ_NS1E_6thread17LinearCombinationISI_Li1EffLNS1J_9ScaleType4KindE0ELNS_15FloatRoundStyleE2ESI_EENS1_15EpilogueDefaultEEEEEvvEEEEvNT_6ParamsE --------------------------
	.section	.text._ZN7cutlass13device_kernelINS_4gemm6kernel13GemmUniversalIN4cute5tupleIJiiiiEEENS1_10collective13CollectiveMmaINS1_37MainloopSm90TmaGmmaWarpSpecializedFP8ILi3ENS5_IJNS4_1CILi1EEESB_SB_EEENS1_35KernelTmaWarpSpecializedCooperativeEEENS5_IJNSA_ILi256EEESF_NSA_ILi128EEEEEENS_12float_e4m3_tENS5_IJlSB_lEEESI_SJ_NS4_8TiledMMAINS4_8MMA_AtomIJNS4_4SM904GMMA31MMA_64x256x32_F32E4M3E4M3_SS_TNILNSN_7ScaleInE1ELSP_1EEEEEENS4_6LayoutINS5_IJNSA_ILi2EEESB_SB_EEENS5_IJSB_NSA_ILi0EEESV_EEEEENS5_IJNS4_10UnderscoreESY_SY_EEEEENS4_13SM90_TMA_LOADENS4_14ComposedLayoutINS4_7SwizzleILi3ELi4ELi3EEENS4_18smem_ptr_flag_bitsILi8EEENSS_INS5_IJNSA_ILi8EEESG_EEENS5_IJSG_SB_EEEEEEEvNS4_8identityES11_S1B_vS1C_EENS_8epilogue10collective6detail29Sm90TmaWarpSpecializedAdapterINS1F_15DefaultEpilogueISI_SJ_SJ_NS1E_6thread17LinearCombinationISI_Li1EffLNS1J_9ScaleType4KindE0ELNS_15FloatRoundStyleE2ESI_EENS1_15EpilogueDefaultEEEEEvvEEEEvNT_6ParamsE,"ax",@progbits
	.align	128
.text._ZN7cutlass13device_kernelINS_4gemm6kernel13GemmUniversalIN4cute5tupleIJiiiiEEENS1_10collective13CollectiveMmaINS1_37MainloopSm90TmaGmmaWarpSpecializedFP8ILi3ENS5_IJNS4_1CILi1EEESB_SB_EEENS1_35KernelTmaWarpSpecializedCooperativeEEENS5_IJNSA_ILi256EEESF_NSA_ILi128EEEEEENS_12float_e4m3_tENS5_IJlSB_lEEESI_SJ_NS4_8TiledMMAINS4_8MMA_AtomIJNS4_4SM904GMMA31MMA_64x256x32_F32E4M3E4M3_SS_TNILNSN_7ScaleInE1ELSP_1EEEEEENS4_6LayoutINS5_IJNSA_ILi2EEESB_SB_EEENS5_IJSB_NSA_ILi0EEESV_EEEEENS5_IJNS4_10UnderscoreESY_SY_EEEEENS4_13SM90_TMA_LOADENS4_14ComposedLayoutINS4_7SwizzleILi3ELi4ELi3EEENS4_18smem_ptr_flag_bitsILi8EEENSS_INS5_IJNSA_ILi8EEESG_EEENS5_IJSG_SB_EEEEEEEvNS4_8identityES11_S1B_vS1C_EENS_8epilogue10collective6detail29Sm90TmaWarpSpecializedAdapterINS1F_15DefaultEpilogueISI_SJ_SJ_NS1E_6thread17LinearCombinationISI_Li1EffLNS1J_9ScaleType4KindE0ELNS_15FloatRoundStyleE2ESI_EENS1_15EpilogueDefaultEEEEEvvEEEEvNT_6ParamsE:
        .type           _ZN7cutlass13device_kernelINS_4gemm6kernel13GemmUniversalIN4cute5tupleIJiiiiEEENS1_10collective13CollectiveMmaINS1_37MainloopSm90TmaGmmaWarpSpecializedFP8ILi3ENS5_IJNS4_1CILi1EEESB_SB_EEENS1_35KernelTmaWarpSpecializedCooperativeEEENS5_IJNSA_ILi256EEESF_NSA_ILi128EEEEEENS_12float_e4m3_tENS5_IJlSB_lEEESI_SJ_NS4_8TiledMMAINS4_8MMA_AtomIJNS4_4SM904GMMA31MMA_64x256x32_F32E4M3E4M3_SS_TNILNSN_7ScaleInE1ELSP_1EEEEEENS4_6LayoutINS5_IJNSA_ILi2EEESB_SB_EEENS5_IJSB_NSA_ILi0EEESV_EEEEENS5_IJNS4_10UnderscoreESY_SY_EEEEENS4_13SM90_TMA_LOADENS4_14ComposedLayoutINS4_7SwizzleILi3ELi4ELi3EEENS4_18smem_ptr_flag_bitsILi8EEENSS_INS5_IJNSA_ILi8EEESG_EEENS5_IJSG_SB_EEEEEEEvNS4_8identityES11_S1B_vS1C_EENS_8epilogue10collective6detail29Sm90TmaWarpSpecializedAdapterINS1F_15DefaultEpilogueISI_SJ_SJ_NS1E_6thread17LinearCombinationISI_Li1EffLNS1J_9ScaleType4KindE0ELNS_15FloatRoundStyleE2ESI_EENS1_15EpilogueDefaultEEEEEvvEEEEvNT_6ParamsE,@function
        .size           _ZN7cutlass13device_kernelINS_4gemm6kernel13GemmUniversalIN4cute5tupleIJiiiiEEENS1_10collective13CollectiveMmaINS1_37MainloopSm90TmaGmmaWarpSpecializedFP8ILi3ENS5_IJNS4_1CILi1EEESB_SB_EEENS1_35KernelTmaWarpSpecializedCooperativeEEENS5_IJNSA_ILi256EEESF_NSA_ILi128EEEEEENS_12float_e4m3_tENS5_IJlSB_lEEESI_SJ_NS4_8TiledMMAINS4_8MMA_AtomIJNS4_4SM904GMMA31MMA_64x256x32_F32E4M3E4M3_SS_TNILNSN_7ScaleInE1ELSP_1EEEEEENS4_6LayoutINS5_IJNSA_ILi2EEESB_SB_EEENS5_IJSB_NSA_ILi0EEESV_EEEEENS5_IJNS4_10UnderscoreESY_SY_EEEEENS4_13SM90_TMA_LOADENS4_14ComposedLayoutINS4_7SwizzleILi3ELi4ELi3EEENS4_18smem_ptr_flag_bitsILi8EEENSS_INS5_IJNSA_ILi8EEESG_EEENS5_IJSG_SB_EEEEEEEvNS4_8identityES11_S1B_vS1C_EENS_8epilogue10collective6detail29Sm90TmaWarpSpecializedAdapterINS1F_15DefaultEpilogueISI_SJ_SJ_NS1E_6thread17LinearCombinationISI_Li1EffLNS1J_9ScaleType4KindE0ELNS_15FloatRoundStyleE2ESI_EENS1_15EpilogueDefaultEEEEEvvEEEEvNT_6ParamsE,(.L_x_583 - _ZN7cutlass13device_kernelINS_4gemm6kernel13GemmUniversalIN4cute5tupleIJiiiiEEENS1_10collective13CollectiveMmaINS1_37MainloopSm90TmaGmmaWarpSpecializedFP8ILi3ENS5_IJNS4_1CILi1EEESB_SB_EEENS1_35KernelTmaWarpSpecializedCooperativeEEENS5_IJNSA_ILi256EEESF_NSA_ILi128EEEEEENS_12float_e4m3_tENS5_IJlSB_lEEESI_SJ_NS4_8TiledMMAINS4_8MMA_AtomIJNS4_4SM904GMMA31MMA_64x256x32_F32E4M3E4M3_SS_TNILNSN_7ScaleInE1ELSP_1EEEEEENS4_6LayoutINS5_IJNSA_ILi2EEESB_SB_EEENS5_IJSB_NSA_ILi0EEESV_EEEEENS5_IJNS4_10UnderscoreESY_SY_EEEEENS4_13SM90_TMA_LOADENS4_14ComposedLayoutINS4_7SwizzleILi3ELi4ELi3EEENS4_18smem_ptr_flag_bitsILi8EEENSS_INS5_IJNSA_ILi8EEESG_EEENS5_IJSG_SB_EEEEEEEvNS4_8identityES11_S1B_vS1C_EENS_8epilogue10collective6detail29Sm90TmaWarpSpecializedAdapterINS1F_15DefaultEpilogueISI_SJ_SJ_NS1E_6thread17LinearCombinationISI_Li1EffLNS1J_9ScaleType4KindE0ELNS_15FloatRoundStyleE2ESI_EENS1_15EpilogueDefaultEEEEEvvEEEEvNT_6ParamsE)
        .other          _ZN7cutlass13device_kernelINS_4gemm6kernel13GemmUniversalIN4cute5tupleIJiiiiEEENS1_10collective13CollectiveMmaINS1_37MainloopSm90TmaGmmaWarpSpecializedFP8ILi3ENS5_IJNS4_1CILi1EEESB_SB_EEENS1_35KernelTmaWarpSpecializedCooperativeEEENS5_IJNSA_ILi256EEESF_NSA_ILi128EEEEEENS_12float_e4m3_tENS5_IJlSB_lEEESI_SJ_NS4_8TiledMMAINS4_8MMA_AtomIJNS4_4SM904GMMA31MMA_64x256x32_F32E4M3E4M3_SS_TNILNSN_7ScaleInE1ELSP_1EEEEEENS4_6LayoutINS5_IJNSA_ILi2EEESB_SB_EEENS5_IJSB_NSA_ILi0EEESV_EEEEENS5_IJNS4_10UnderscoreESY_SY_EEEEENS4_13SM90_TMA_LOADENS4_14ComposedLayoutINS4_7SwizzleILi3ELi4ELi3EEENS4_18smem_ptr_flag_bitsILi8EEENSS_INS5_IJNSA_ILi8EEESG_EEENS5_IJSG_SB_EEEEEEEvNS4_8identityES11_S1B_vS1C_EENS_8epilogue10collective6detail29Sm90TmaWarpSpecializedAdapterINS1F_15DefaultEpilogueISI_SJ_SJ_NS1E_6thread17LinearCombinationISI_Li1EffLNS1J_9ScaleType4KindE0ELNS_15FloatRoundStyleE2ESI_EENS1_15EpilogueDefaultEEEEEvvEEEEvNT_6ParamsE,@"STO_CUDA_ENTRY STV_DEFAULT"
_ZN7cutlass13device_kernelINS_4gemm6kernel13GemmUniversalIN4cute5tupleIJiiiiEEENS1_10collective13CollectiveMmaINS1_37MainloopSm90TmaGmmaWarpSpecializedFP8ILi3ENS5_IJNS4_1CILi1EEESB_SB_EEENS1_35KernelTmaWarpSpecializedCooperativeEEENS5_IJNSA_ILi256EEESF_NSA_ILi128EEEEEENS_12float_e4m3_tENS5_IJlSB_lEEESI_SJ_NS4_8TiledMMAINS4_8MMA_AtomIJNS4_4SM904GMMA31MMA_64x256x32_F32E4M3E4M3_SS_TNILNSN_7ScaleInE1ELSP_1EEEEEENS4_6LayoutINS5_IJNSA_ILi2EEESB_SB_EEENS5_IJSB_NSA_ILi0EEESV_EEEEENS5_IJNS4_10UnderscoreESY_SY_EEEEENS4_13SM90_TMA_LOADENS4_14ComposedLayoutINS4_7SwizzleILi3ELi4ELi3EEENS4_18smem_ptr_flag_bitsILi8EEENSS_INS5_IJNSA_ILi8EEESG_EEENS5_IJSG_SB_EEEEEEEvNS4_8identityES11_S1B_vS1C_EENS_8epilogue10collective6detail29Sm90TmaWarpSpecializedAdapterINS1F_15DefaultEpilogueISI_SJ_SJ_NS1E_6thread17LinearCombinationISI_Li1EffLNS1J_9ScaleType4KindE0ELNS_15FloatRoundStyleE2ESI_EENS1_15EpilogueDefaultEEEEEvvEEEEvNT_6ParamsE:
[----:B------:R-:W0:Y:S02]  /*0000*/  LDC R1, c[0x0][0x28] ;  /* 0x00000a00ff017b82 */ /* 0x000e240000000800 */
[----:B0-----:R-:W-:Y:S01]  /*0010*/  VIADD R1, R1, 0xfffff340 ;  /* 0xfffff34001017836 */ /* 0x001fe20000000000 */
[----:B------:R-:W0:Y:S01]  /*0020*/  S2R R2, SR_TID.X ;  /* 0x0000000000027919 */ /* 0x000e220000002100 */
[----:B------:R-:W-:Y:S01]  /*0030*/  ELECT P0, URZ, PT ;  /* 0x00000000003f782f */ /* 0x000fe20003800000 */
[----:B------:R-:W-:Y:S01]  /*0040*/  BSSY B0, `(.L_x_0) ;  /* 0x0000015000007945 */ /* 0x000fe20003800000 */
[--C-:B0-----:R-:W-:Y:S02]  /*0050*/  SHF.R.U32.HI R0, RZ, 0x5, R2.reuse ;  /* 0x00000005ff007819 */ /* 0x101fe40000011602 */
[----:B------:R-:W-:-:S03]  /*0060*/  SHF.R.U32.HI R2, RZ, 0x7, R2 ;  /* 0x00000007ff027819 */ /* 0x000fc60000011602 */
[----:B------:R-:W0:Y:S04]  /*0070*/  SHFL.IDX PT, R3, R0, RZ, 0x1f ;  /* 0x00001fff00037589 */ /* 0x000e2800000e0000 */
[----:B------:R-:W1:Y:S01]  /*0080*/  SHFL.IDX PT, R2, R2, RZ, 0x1f ;  /* 0x00001fff02027589 */ /* 0x000e6200000e0000 */
[----:B0-----:R-:W-:Y:S02]  /*0090*/  R2UR UR4, R3 ;  /* 0x00000000030472ca */ /* 0x001fe400000e0000 */
[----:B-1----:R-:W-:-:S11]  /*00a0*/  R2UR UR6, R2 ;  /* 0x00000000020672ca */ /* 0x002fd600000e0000 */
[----:B------:R-:W-:Y:S02]  /*00b0*/  USHF.R.S32.HI UR5, URZ, 0x1f, UR4 ;  /* 0x0000001f3f057899 */ /* 0x000fe40008011404 */
[----:B------:R-:W-:Y:S02]  /*00c0*/  ISETP.NE.OR P0, PT, RZ, UR4, !P0 ;  /* 0x00000004ff007c0c */ /* 0x000fe4000c705670 */
[----:B------:R-:W-:-:S04]  /*00d0*/  ULEA.HI UR5, UR5, UR4, URZ, 0x2 ;  /* 0x0000000405057291 */ /* 0x000fc8000f8f103f */
[----:B------:R-:W-:-:S04]  /*00e0*/  ULOP3.LUT UR5, UR5, 0xfffffffc, URZ, 0xc0, !UPT ;  /* 0xfffffffc05057892 */ /* 0x000fc8000f8ec03f */
[----:B------:R-:W-:-:S03]  /*00f0*/  UIADD3 UR8, UR4, -UR5, URZ ;  /* 0x8000000504087290 */ /* 0x000fc6000fffe03f */
[----:B------:R-:W-:Y:S09]  /*0100*/  @P0 BRA `(.L_x_1) ;  /* 0x0000000000200947 */ /* 0x000ff20003800000 */
[----:B------:R-:W-:Y:S02]  /*0110*/  ULDC.64 UR4, c[0x0][0x198] ;  /* 0x0000660000047ab9 */ /* 0x000fe40000000a00 */
[----:B------:R-:W-:Y:S02]  /*0120*/  UIADD3 UR10, UP0, UR4, 0xf0, URZ ;  /* 0x000000f0040a7890 */ /* 0x000fe4000ff1e03f */
[----:B------:R-:W-:Y:S02]  /*0130*/  UIADD3 UR4, UP1, UR4, 0x1f0, URZ ;  /* 0x000001f004047890 */ /* 0x000fe4000ff3e03f */
[----:B------:R-:W-:Y:S02]  /*0140*/  UIADD3.X UR11, URZ, UR5, URZ, UP0, !UPT ;  /* 0x000000053f0b7290 */ /* 0x000fe400087fe43f */
[----:B------:R-:W-:-:S07]  /*0150*/  UIADD3.X UR5, URZ, UR5, URZ, UP1, !UPT ;  /* 0x000000053f057290 */ /* 0x000fce0008ffe43f */
[----:B------:R0:W-:Y:S02]  /*0160*/  UTMACCTL.PF [UR10] ;  /* 0x000000000a0079b9 */ /* 0x0001e40008040000 */
[----:B------:R0:W-:Y:S02]  /*0170*/  UTMACCTL.PF [UR4] ;  /* 0x00000000040079b9 */ /* 0x0001e40008040000 */
[----:B0-----:R-:W-:Y:S01]  /*0180*/  NOP ;  /* 0x0000000000007918 */ /* 0x001fe20000000000 */
.L_x_1:
[----:B------:R-:W-:Y:S05]  /*0190*/  BSYNC B0 ;  /* 0x0000000000007941 */ /* 0x000fea0003800000 */
.L_x_0:
[----:B------:R-:W0:Y:S01]  /*01a0*/  SHFL.IDX PT, R2, R0, RZ, 0x1f ;  /* 0x00001fff00027589 */ /* 0x000e2200000e0000 */
[----:B------:R-:W-:Y:S01]  /*01b0*/  UISETP.NE.AND UP0, UPT, UR8, 0x3, UPT ;  /* 0x000000030800788c */ /* 0x000fe2000bf05270 */
[----:B------:R-:W-:Y:S01]  /*01c0*/  ISETP.NE.AND P1, PT, RZ, UR6, PT ;  /* 0x00000006ff007c0c */ /* 0x000fe2000bf25270 */
[----:B------:R-:W-:Y:S02]  /*01d0*/  UIADD3 UR10, UR6, -0x1, URZ ;  /* 0xffffffff060a7890 */ /* 0x000fe4000fffe03f */
[----:B------:R-:W-:Y:S02]  /*01e0*/  UISETP.EQ.OR UP0, UPT, UR8, URZ, !UP0 ;  /* 0x0000003f0800728c */ /* 0x000fe4000c702670 */
[----:B------:R-:W-:Y:S02]  /*01f0*/  UISETP.GE.U32.AND UP1, UPT, UR10, 0x2, UPT ;  /* 0x000000020a00788c */ /* 0x000fe4000bf26070 */
[----:B------:R-:W-:-:S04]  /*0200*/  UISETP.EQ.AND UP0, UPT, UR6, URZ, UP0 ;  /* 0x0000003f0600728c */ /* 0x000fc80008702270 */
[----:B------:R-:W-:-:S04]  /*0210*/  USEL UR13, URZ, 0x1, !UP0 ;  /* 0x000000013f0d7887 */ /* 0x000fc8000c000000 */
[----:B------:R-:W-:Y:S01]  /*0220*/  USEL UR13, UR13, 0x2, UP1 ;  /* 0x000000020d0d7887 */ /* 0x000fe20008800000 */
[----:B0-----:R-:W-:-:S13]  /*0230*/  ISETP.NE.AND P0, PT, R2, RZ, PT ;  /* 0x000000ff0200720c */ /* 0x001fda0003f05270 */
[----:B------:R-:W-:Y:S05]  /*0240*/  @P0 BRA `(.L_x_2) ;  /* 0x0000000000500947 */ /* 0x000fea0003800000 */
[----:B------:R-:W0:Y:S01]  /*0250*/  S2UR UR9, SR_CgaCtaId ;  /* 0x00000000000979c3 */ /* 0x000e220000008800 */
[----:B------:R-:W-:Y:S01]  /*0260*/  UMOV UR4, 0x400 ;  /* 0x0000040000047882 */ /* 0x000fe20000000000 */
[----:B------:R-:W-:Y:S01]  /*0270*/  UMOV UR5, 0x1 ;  /* 0x0000000100057882 */ /* 0x000fe20000000000 */
[----:B------:R-:W-:Y:S01]  /*0280*/  UMOV UR6, 0x100 ;  /* 0x0000010000067882 */ /* 0x000fe20000000000 */
[----:B------:R-:W-:Y:S01]  /*0290*/  ELECT P0, URZ, PT ;  /* 0x00000000003f782f */ /* 0x000fe20003800000 */
[----:B------:R-:W-:-:S04]  /*02a0*/  UIADD3 UR6, -UR6, 0x100000, URZ ;  /* 0x0010000006067890 */ /* 0x000fc8000fffe13f */
[----:B------:R-:W-:Y:S02]  /*02b0*/  USHF.L.U32 UR7, UR6, 0xb, URZ ;  /* 0x0000000b06077899 */ /* 0x000fe4000800063f */
[----:B------:R-:W-:Y:S02]  /*02c0*/  USHF.L.U32 UR6, UR6, 0x1, URZ ;  /* 0x0000000106067899 */ /* 0x000fe4000800063f */
[----:B0-----:R-:W-:Y:S02]  /*02d0*/  ULEA UR9, UR9, UR4, 0x18 ;  /* 0x0000000409097291 */ /* 0x001fe4000f8ec03f */
[----:B------:R-:W-:-:S04]  /*02e0*/  UIADD3 UR4, -UR5, 0x100000, URZ ;  /* 0x0010000005047890 */ /* 0x000fc8000fffe13f */
[----:B------:R-:W-:Y:S02]  /*02f0*/  USHF.L.U32 UR5, UR4, 0xb, URZ ;  /* 0x0000000b04057899 */ /* 0x000fe4000800063f */
[----:B------:R-:W-:Y:S01]  /*0300*/  USHF.L.U32 UR4, UR4, 0x1, URZ ;  /* 0x0000000104047899 */ /* 0x000fe2000800063f */
[----:B------:R-:W0:Y:S11]  /*0310*/  FENCE.VIEW.ASYNC.S ;  /* 0x00000000000073c6 */ /* 0x000e360000000000 */
[----:B0-----:R0:W1:Y:S01]  /*0320*/  SYNCS.EXCH.64 URZ, [UR9], UR4 ;  /* 0x00000004093f75b2 */ /* 0x0010620008000100 */
[----:B------:R0:W2:Y:S01]  /*0330*/  SYNCS.EXCH.64 URZ, [UR9+0x18], UR6 ;  /* 0x00001806093f75b2 */ /* 0x0000a20008000100 */
[----:B------:R0:W3:Y:S01]  /*0340*/  SYNCS.EXCH.64 URZ, [UR9+0x8], UR4 ;  /* 0x00000804093f75b2 */ /* 0x0000e20008000100 */
[----:B------:R0:W4:Y:S01]  /*0350*/  SYNCS.EXCH.64 URZ, [UR9+0x20], UR6 ;  /* 0x00002006093f75b2 */ /* 0x0001220008000100 */
[----:B------:R0:W0:Y:S01]  /*0360*/  SYNCS.EXCH.64 URZ, [UR9+0x10], UR4 ;  /* 0x00001004093f75b2 */ /* 0x0000220008000100 */
[----:B------:R0:W0:Y:S01]  /*0370*/  SYNCS.EXCH.64 URZ, [UR9+0x28], UR6 ;  /* 0x00002806093f75b2 */ /* 0x0000220008000100 */
[----:B------:R-:W-:Y:S01]  /*0380*/  NOP ;  /* 0x0000000000007918 */ /* 0x000fe20000000000 */
.L_x_2:
[----:B------:R-:W5:Y:S01]  /*0390*/  LDC R2, c[0x0][0x65c] ;  /* 0x00019700ff027b82 */ /* 0x000f620000000800 */
[----:B------:R-:W1:Y:S01]  /*03a0*/  SHFL.IDX PT, R0, R0, RZ, 0x1f ;  /* 0x00001fff00007589 */ /* 0x000e6200000e0000 */
[----:B------:R-:W-:Y:S01]  /*03b0*/  ELECT P0, URZ, PT ;  /* 0x00000000003f782f */ /* 0x000fe20003800000 */
[----:B------:R-:W-:Y:S01]  /*03c0*/  IMAD.MOV.U32 R3, RZ, RZ, RZ ;  /* 0x000000ffff037224 */ /* 0x000fe200078e00ff */
[----:B0-----:R-:W-:Y:S01]  /*03d0*/  UMOV UR4, 0x20 ;  /* 0x0000002000047882 */ /* 0x001fe20000000000 */
[----:B------:R-:W0:Y:S01]  /*03e0*/  S2R R11, SR_CTAID.Y ;  /* 0x00000000000b7919 */ /* 0x000e220000002600 */
[----:B------:R-:W-:Y:S01]  /*03f0*/  NOP ;  /* 0x0000000000007918 */ /* 0x000fe20000000000 */
[----:B------:R-:W-:Y:S01]  /*0400*/  NOP ;  /* 0x0000000000007918 */ /* 0x000fe20000000000 */
[----:B-----5:R-:W-:Y:S02]  /*0410*/  ISETP.NE.AND P4, PT, R2, 0x1, PT ;  /* 0x000000010200780c */ /* 0x020fe40003f85270 */
[----:B------:R-:W5:Y:S01]  /*0420*/  S2R R2, SR_CTAID.X ;  /* 0x0000000000027919 */ /* 0x000f620000002500 */
[----:B-1----:R-:W-:-:S10]  /*0430*/  ISETP.NE.OR P0, PT, R0, RZ, !P0 ;  /* 0x000000ff0000720c */ /* 0x002fd40004705670 */
[----:B------:R-:W5:Y:S01]  /*0440*/  @P4 LDC R7, c[0x0][0x10] ;  /* 0x00000400ff074b82 */ /* 0x000f620000000800 */
[----:B0-----:R-:W-:Y:S02]  /*0450*/  @P4 IMAD.MOV.U32 R4, RZ, RZ, R11 ;  /* 0x000000ffff044224 */ /* 0x001fe400078e000b */
[----:B------:R-:W-:Y:S01]  /*0460*/  VOTEU.ALL UP0, P0 ;  /* 0x00000000003f7886 */ /* 0x000fe20000000000 */
[----:B------:R-:W-:Y:S01]  /*0470*/  @P4 IMAD.MOV.U32 R5, RZ, RZ, RZ ;  /* 0x000000ffff054224 */ /* 0x000fe200078e00ff */
[----:B------:R-:W-:Y:S01]  /*0480*/  VOTEU.ALL UP1, P0 ;  /* 0x00000000003f7886 */ /* 0x000fe20000020000 */
[----:B------:R-:W-:Y:S02]  /*0490*/  @P4 IMAD.MOV.U32 R13, RZ, RZ, RZ ;  /* 0x000000ffff0d4224 */ /* 0x000fe400078e00ff */
[----:B------:R-:W0:Y:S01]  /*04a0*/  @!P4 LDC R9, c[0x0][0xc] ;  /* 0x00000300ff09cb82 */ /* 0x000e220000000800 */
[----:B------:R-:W-:Y:S01]  /*04b0*/  @!UP0 UMOV UR6, 0x400 ;  /* 0x0000040000068882 */ /* 0x000fe20000000000 */
[----:B------:R-:W-:-:S04]  /*04c0*/  @!UP0 UIADD3 UR4, -UR4, 0x100000, URZ ;  /* 0x0010000004048890 */ /* 0x000fc8000fffe13f */
[----:B------:R-:W-:Y:S02]  /*04d0*/  @!UP0 USHF.L.U32 UR5, UR4, 0xb, URZ ;  /* 0x0000000b04058899 */ /* 0x000fe4000800063f */
[----:B------:R-:W-:Y:S01]  /*04e0*/  @!UP0 USHF.L.U32 UR4, UR4, 0x1, URZ ;  /* 0x0000000104048899 */ /* 0x000fe2000800063f */
[----:B------:R-:W1:Y:S01]  /*04f0*/  @!UP0 S2UR UR7, SR_CgaCtaId ;  /* 0x00000000000789c3 */ /* 0x000e620000008800 */
[----:B-----5:R-:W-:-:S04]  /*0500*/  @P4 IMAD.WIDE.U32 R6, R2, R7, R4 ;  /* 0x0000000702064225 */ /* 0x020fc800078e0004 */
[----:B------:R-:W-:Y:S02]  /*0510*/  @P4 IMAD.MOV.U32 R10, RZ, RZ, R6 ;  /* 0x000000ffff0a4224 */ /* 0x000fe400078e0006 */
[----:B------:R-:W-:Y:S02]  /*0520*/  @P4 IMAD.IADD R14, R7, 0x1, R13 ;  /* 0x00000001070e4824 */ /* 0x000fe400078e020d */
[----:B0-----:R-:W-:-:S04]  /*0530*/  @!P4 IMAD.WIDE.U32 R4, R9, R11, R2 ;  /* 0x0000000b0904c225 */ /* 0x001fc800078e0002 */
[----:B------:R-:W-:Y:S02]  /*0540*/  @!P4 IMAD.MOV.U32 R10, RZ, RZ, R4 ;  /* 0x000000ffff0ac224 */ /* 0x000fe400078e0004 */
[----:B------:R-:W-:Y:S01]  /*0550*/  @!P4 IMAD.MOV.U32 R14, RZ, RZ, R5 ;  /* 0x000000ffff0ec224 */ /* 0x000fe200078e0005 */
[----:B-1----:R-:W-:Y:S02]  /*0560*/  @!UP0 ULEA UR6, UR7, UR6, 0x18 ;  /* 0x0000000607068291 */ /* 0x002fe4000f8ec03f */
[----:B------:R0:W-:Y:S01]  /*0570*/  STL [R1+0x454], R10 ;  /* 0x0004540a01007387 */ /* 0x0001e20000100800 */
[----:B------:R-:W-:-:S03]  /*0580*/  VOTEU.ALL UP0, P0 ;  /* 0x00000000003f7886 */ /* 0x000fc60000000000 */
[----:B------:R0:W-:Y:S04]  /*0590*/  STL [R1+0x450], R14 ;  /* 0x0004500e01007387 */ /* 0x0001e80000100800 */
[----:B------:R-:W1:Y:S02]  /*05a0*/  FENCE.VIEW.ASYNC.S ;  /* 0x00000000000073c6 */ /* 0x000e640000000000 */
[----:B-1----:R0:W2:Y:S01]  /*05b0*/  @!UP0 SYNCS.EXCH.64 URZ, [UR6+0x40], UR4 ;  /* 0x00004004063f85b2 */ /* 0x0020a20008000100 */
[----:B------:R0:W2:Y:S01]  /*05c0*/  @!UP1 SYNCS.EXCH.64 URZ, [UR6+0x48], UR4 ;  /* 0x00004804063f95b2 */ /* 0x0000a20008000100 */
[----:B------:R-:W-:Y:S01]  /*05d0*/  NOP ;  /* 0x0000000000007918 */ /* 0x000fe20000000000 */
[----:B--234-:R-:W-:Y:S06]  /*05e0*/  BAR.SYNC.DEFER_BLOCKING 0x0 ;  /* 0x0000000000007b1d */ /* 0x01cfec0000010000 */
[----:B0-----:R-:W-:Y:S05]  /*05f0*/  @!P1 BRA `(.L_x_3) ;  /* 0x0000027c00089947 */ /* 0x001fea0003800000 */
[----:B------:R-:W-:-:S06]  /*0600*/  UISETP.GT.U32.AND UP0, UPT, UR10, 0x1, UPT ;  /* 0x000000010a00788c */ /* 0x000fcc000bf04070 */
[----:B------:R-:W-:-:S13]  /*0610*/  PLOP3.LUT P0, PT, PT, PT, UP0, 0x80, 0x0 ;  /* 0x000000000000781c */ /* 0x000fda0003f0f008 */
[----:B------:R-:W-:Y:S05]  /*0620*/  @P0 EXIT ;  /* 0x000000000000094d */ /* 0x000fea0003800000 */
[----:B------:R-:W-:Y:S01]  /*0630*/  IMAD.MOV.U32 R5, RZ, RZ, -0x1 ;  /* 0xffffffffff057424 */ /* 0x000fe200078e00ff */
[----:B------:R-:W-:Y:S01]  /*0640*/  ULDC.64 UR4, c[0x0][0x650] ;  /* 0x0001940000047ab9 */ /* 0x000fe20000000a00 */
[----:B------:R-:W-:Y:S01]  /*0650*/  IMAD.MOV.U32 R4, RZ, RZ, -0x1 ;  /* 0xffffffffff047424 */ /* 0x000fe200078e00ff */
[----:B------:R-:W-:Y:S01]  /*0660*/  ISETP.GE.U32.AND P0, PT, R10, UR4, PT ;  /* 0x000000040a007c0c */ /* 0x000fe2000bf06070 */
[----:B------:R-:W-:Y:S01]  /*0670*/  UMOV UR9, 0xffffffff ;  /* 0xffffffff00097882 */ /* 0x000fe20000000000 */
[----:B------:R0:W-:Y:S01]  /*0680*/  STL [R1+0x45c], R5 ;  /* 0x00045c0501007387 */ /* 0x0001e20000100800 */
[----:B------:R-:W-:Y:S02]  /*0690*/  PRMT R0, RZ, 0x7610, R0 ;  /* 0x00007610ff007816 */ /* 0x000fe40000000000 */
[----:B------:R-:W-:Y:S01]  /*06a0*/  ISETP.GE.U32.AND.EX P0, PT, R14, UR5, PT, P0 ;  /* 0x000000050e007c0c */ /* 0x000fe2000bf06100 */
[----:B------:R0:W-:-:S12]  /*06b0*/  STL [R1+0x458], R4 ;  /* 0x0004580401007387 */ /* 0x0001d80000100800 */
[----:B0-----:R-:W-:Y:S05]  /*06c0*/  @P0 BRA `(.L_x_4) ;  /* 0x00000004006c0947 */ /* 0x001fea0003800000 */
[----:B------:R-:W-:Y:S01]  /*06d0*/  ULDC.64 UR14, c[0x0][0x628] ;  /* 0x00018a00000e7ab9 */ /* 0x000fe20000000a00 */
[----:B------:R-:W0:Y:S01]  /*06e0*/  LDC.64 R12, c[0x0][0x620] ;  /* 0x00018800ff0c7b82 */ /* 0x000e220000000a00 */
[----:B------:R-:W-:Y:S01]  /*06f0*/  ISETP.NE.U32.AND P0, PT, RZ, UR14, PT ;  /* 0x0000000eff007c0c */ /* 0x000fe2000bf05070 */
[----:B------:R-:W-:Y:S01]  /*0700*/  ULDC UR11, c[0x0][0x630] ;  /* 0x00018c00000b7ab9 */ /* 0x000fe20000000800 */
[----:B------:R-:W-:Y:S02]  /*0710*/  R2UR UR4, R10 ;  /* 0x000000000a0472ca */ /* 0x000fe400000e0000 */
[----:B------:R-:W-:Y:S02]  /*0720*/  ISETP.NE.AND.EX P0, PT, RZ, UR15, PT, P0 ;  /* 0x0000000fff007c0c */ /* 0x000fe4000bf05300 */
[----:B------:R-:W-:-:S11]  /*0730*/  R2UR UR5, R14 ;  /* 0x000000000e0572ca */ /* 0x000fd600000e0000 */
[----:B------:R-:W-:Y:S05]  /*0740*/  @!P0 BRA `(.L_x_5) ;  /* 0x0000000000308947 */ /* 0x000fea0003800000 */
[----:B------:R-:W-:Y:S01]  /*0750*/  R2UR UR4, R10 ;  /* 0x000000000a0472ca */ /* 0x000fe200000e0000 */
[----:B------:R-:W-:Y:S01]  /*0760*/  ULDC UR8, c[0x0][0x634] ;  /* 0x00018d0000087ab9 */ /* 0x000fe20000000800 */
[----:B------:R-:W-:-:S11]  /*0770*/  R2UR UR10, R14 ;  /* 0x000000000e0a72ca */ /* 0x000fd600000e0000 */
[----:B------:R-:W-:-:S04]  /*0780*/  UIADD3 UR8, UP0, UR4, UR8, URZ ;  /* 0x0000000804087290 */ /* 0x000fc8000ff1e03f */
[----:B------:R-:W-:-:S04]  /*0790*/  UIADD3.X UR10, URZ, UR10, URZ, UP0, !UPT ;  /* 0x0000000a3f0a7290 */ /* 0x000fc800087fe43f */
[----:B------:R-:W-:-:S04]  /*07a0*/  UIMAD.WIDE.U32 UR4, UR10, UR14, URZ ;  /* 0x0000000e0a0472a5 */ /* 0x000fc8000f8e003f */
[----:B------:R-:W-:Y:S02]  /*07b0*/  UIMAD.WIDE.U32 UR6, UP0, UR8, UR15, UR4 ;  /* 0x0000000f080672a5 */ /* 0x000fe4000f800004 */
[----:B------:R-:W-:Y:S02]  /*07c0*/  UIMAD.WIDE.U32 UR4, UR8, UR14, URZ ;  /* 0x0000000e080472a5 */ /* 0x000fe4000f8e003f */
[----:B------:R-:W-:Y:S02]  /*07d0*/  UIADD3.X UR9, URZ, URZ, URZ, UP0, !UPT ;  /* 0x0000003f3f097290 */ /* 0x000fe400087fe43f */
[----:B------:R-:W-:Y:S01]  /*07e0*/  UIADD3 URZ, UP0, UR5, UR6, URZ ;  /* 0x00000006053f7290 */ /* 0x000fe2000ff1e03f */
[----:B------:R-:W-:-:S03]  /*07f0*/  UMOV UR8, UR7 ;  /* 0x0000000700087c82 */ /* 0x000fc60008000000 */
[----:B------:R-:W-:-:S12]  /*0800*/  UIMAD.WIDE.U32.X UR4, UR10, UR15, UR8, UP0 ;  /* 0x0000000f0a0472a5 */ /* 0x000fd800080e0408 */
.L_x_5:
[----:B------:R-:W-:Y:S01]  /*0810*/  USHF.R.U64 UR9, UR4, UR11, UR5 ;  /* 0x0000000b04097299 */ /* 0x000fe20008001205 */
[----:B------:R-:W1:Y:S01]  /*0820*/  LDC R8, c[0x0][0x618] ;  /* 0x00018600ff087b82 */ /* 0x000e620000000800 */
[----:B------:R-:W-:Y:S01]  /*0830*/  USHF.R.U32.HI UR4, URZ, UR11, UR5 ;  /* 0x0000000b3f047299 */ /* 0x000fe20008011605 */
[----:B------:R-:W-:Y:S01]  /*0840*/  I2FP.F32.U32 R0, R2 ;  /* 0x0000000200007245 */ /* 0x000fe20000201000 */
[----:B------:R-:W-:Y:S01]  /*0850*/  IMAD.MOV.U32 R4, RZ, RZ, R10 ;  /* 0x000000ffff047224 */ /* 0x000fe200078e000a */
[----:B------:R-:W-:Y:S01]  /*0860*/  ULDC UR5, c[0x0][0x150] ;  /* 0x0000540000057ab9 */ /* 0x000fe20000000800 */
[----:B------:R-:W-:Y:S01]  /*0870*/  IADD3 R7, P0, RZ, -UR9, RZ ;  /* 0x80000009ff077c10 */ /* 0x000fe2000ff1e0ff */
[----:B------:R-:W-:Y:S02]  /*0880*/  IMAD.MOV.U32 R5, RZ, RZ, R14 ;  /* 0x000000ffff057224 */ /* 0x000fe400078e000e */
[----:B------:R-:W-:Y:S01]  /*0890*/  FMUL R0, R0, UR5 ;  /* 0x0000000500007c20 */ /* 0x000fe20008400000 */
[----:B------:R-:W2:Y:S01]  /*08a0*/  LDC.64 R20, c[0x0][0x640] ;  /* 0x00019000ff147b82 */ /* 0x000ea20000000a00 */
[----:B------:R-:W-:Y:S01]  /*08b0*/  IMAD.X R9, RZ, RZ, ~UR4, P0 ;  /* 0x80000004ff097e24 */ /* 0x000fe200080e06ff */
[----:B------:R-:W-:Y:S01]  /*08c0*/  ULDC UR4, c[0x0][0x154] ;  /* 0x0000550000047ab9 */ /* 0x000fe20000000800 */
[----:B0-----:R-:W-:-:S02]  /*08d0*/  IMAD.WIDE.U32 R4, R7, R12, R4 ;  /* 0x0000000c07047225 */ /* 0x001fc400078e0004 */
[----:B------:R-:W0:Y:S03]  /*08e0*/  F2I.U32.TRUNC.NTZ R0, R0 ;  /* 0x0000000000007305 */ /* 0x000e26000020f000 */
[----:B------:R-:W3:Y:S01]  /*08f0*/  LDC R3, c[0x0][0x144] ;  /* 0x00005100ff037b82 */ /* 0x000ee20000000800 */
[----:B------:R-:W-:-:S04]  /*0900*/  IMAD R6, R9, R12, RZ ;  /* 0x0000000c09067224 */ /* 0x000fc800078e02ff */
[----:B------:R-:W-:-:S03]  /*0910*/  IMAD R7, R7, R13, R6 ;  /* 0x0000000d07077224 */ /* 0x000fc600078e0206 */
[----:B------:R-:W4:Y:S01]  /*0920*/  LDC R10, c[0x0][0x608] ;  /* 0x00018200ff0a7b82 */ /* 0x000f220000000800 */
[----:B------:R-:W-:Y:S02]  /*0930*/  IMAD.IADD R5, R5, 0x1, R7 ;  /* 0x0000000105057824 */ /* 0x000fe400078e0207 */
[----:B------:R-:W-:Y:S02]  /*0940*/  IMAD.MOV.U32 R7, RZ, RZ, -0x1 ;  /* 0xffffffffff077424 */ /* 0x000fe400078e00ff */
[----:B0-----:R-:W-:Y:S01]  /*0950*/  IMAD.MOV R6, RZ, RZ, -R0 ;  /* 0x000000ffff067224 */ /* 0x001fe200078e0a00 */
[----:B-1----:R-:W-:Y:S02]  /*0960*/  SHF.R.U64 R14, R4, R8, R5 ;  /* 0x00000008040e7219 */ /* 0x002fe40000001205 */
[----:B------:R-:W0:Y:S01]  /*0970*/  LDC R18, c[0x0][0x658] ;  /* 0x00019600ff127b82 */ /* 0x000e220000000800 */
[----:B------:R-:W-:Y:S02]  /*0980*/  I2FP.F32.U32 R4, R11 ;  /* 0x0000000b00047245 */ /* 0x000fe40000201000 */
[----:B--2---:R-:W-:-:S02]  /*0990*/  ISETP.NE.U32.AND P0, PT, R20, RZ, PT ;  /* 0x000000ff1400720c */ /* 0x004fc40003f05070 */
[----:B------:R-:W-:Y:S01]  /*09a0*/  SHF.R.U32.HI R5, RZ, R8, R5 ;  /* 0x00000008ff057219 */ /* 0x000fe20000011605 */
[----:B------:R-:W-:Y:S01]  /*09b0*/  FMUL R4, R4, UR4 ;  /* 0x0000000404047c20 */ /* 0x000fe20008400000 */
[----:B------:R-:W-:Y:S01]  /*09c0*/  ISETP.NE.AND.EX P0, PT, R21, RZ, PT, P0 ;  /* 0x000000ff1500720c */ /* 0x000fe20003f05300 */
[----:B------:R-:W1:Y:S01]  /*09d0*/  LDC R12, c[0x0][0x148] ;  /* 0x00005200ff0c7b82 */ /* 0x000e620000000800 */
[----:B---3--:R-:W-:-:S07]  /*09e0*/  IMAD R0, R3, R6, R2 ;  /* 0x0000000603007224 */ /* 0x008fce00078e0202 */
[----:B------:R-:W2:Y:S01]  /*09f0*/  LDC R16, c[0x0][0x600] ;  /* 0x00018000ff107b82 */ /* 0x000ea20000000800 */
[-CC-:B----4-:R-:W-:Y:S02]  /*0a00*/  SHF.R.U64 R22, R14, R10.reuse, R5.reuse ;  /* 0x0000000a0e167219 */ /* 0x190fe40000001205 */
[----:B------:R-:W-:Y:S01]  /*0a10*/  SHF.R.U32.HI R3, RZ, R10, R5 ;  /* 0x0000000aff037219 */ /* 0x000fe20000011605 */
[----:B------:R-:W-:Y:S01]  /*0a20*/  IMAD.MOV.U32 R5, RZ, RZ, 0x1 ;  /* 0x00000001ff057424 */ /* 0x000fe200078e00ff */
[----:B------:R3:W4:Y:S03]  /*0a30*/  F2I.U32.TRUNC.NTZ R10, R4 ;  /* 0x00000004000a7305 */ /* 0x000726000020f000 */
[----:B------:R-:W1:Y:S01]  /*0a40*/  LDC R15, c[0x0][0x648] ;  /* 0x00019200ff0f7b82 */ /* 0x000e620000000800 */
[-C--:B0-----:R-:W-:Y:S02]  /*0a50*/  SHF.L.U32 R2, R7, R18.reuse, RZ ;  /* 0x0000001207027219 */ /* 0x081fe400000006ff */
[----:B------:R-:W-:-:S02]  /*0a60*/  SHF.R.U64 R24, R22, R18, R3 ;  /* 0x0000001216187219 */ /* 0x000fc40000001203 */
[----:B------:R-:W-:Y:S02]  /*0a70*/  LOP3.LUT R9, RZ, R2, RZ, 0x33, !PT ;  /* 0x00000002ff097212 */ /* 0x000fe400078e33ff */
[-C--:B------:R-:W-:Y:S01]  /*0a80*/  SHF.R.U32.HI R3, RZ, R18.reuse, R3 ;  /* 0x00000012ff037219 */ /* 0x080fe20000011603 */
[----:B------:R-:W0:Y:S01]  /*0a90*/  LDC R17, c[0x0][0x638] ;  /* 0x00018e00ff117b82 */ /* 0x000e220000000800 */
[----:B------:R-:W-:Y:S01]  /*0aa0*/  SHF.L.U32 R8, R5, R18, RZ ;  /* 0x0000001205087219 */ /* 0x000fe200000006ff */
[----:B------:R-:W-:-:S06]  /*0ab0*/  IMAD.MOV.U32 R2, RZ, RZ, R24 ;  /* 0x000000ffff027224 */ /* 0x000fcc00078e0018 */
[----:B------:R-:W0:Y:S01]  /*0ac0*/  LDC R19, c[0x0][0x610] ;  /* 0x00018400ff137b82 */ /* 0x000e220000000800 */
[----:B---34-:R-:W-:Y:S05]  /*0ad0*/  @!P0 BRA `(.L_x_6) ;  /* 0x0000000000288947 */ /* 0x018fea0003800000 */
[----:B------:R-:W3:Y:S02]  /*0ae0*/  LDC R7, c[0x0][0x64c] ;  /* 0x00019300ff077b82 */ /* 0x000ee40000000800 */
[----:B---3--:R-:W-:-:S05]  /*0af0*/  IADD3 R7, P0, R24, R7, RZ ;  /* 0x0000000718077210 */ /* 0x008fca0007f1e0ff */
[----:B------:R-:W-:-:S04]  /*0b00*/  IMAD.X R13, RZ, RZ, R3, P0 ;  /* 0x000000ffff0d7224 */ /* 0x000fc800000e0603 */
[----:B------:R-:W-:-:S04]  /*0b10*/  IMAD.WIDE.U32 R2, R13, R20, RZ ;  /* 0x000000140d027225 */ /* 0x000fc800078e00ff */
[----:B------:R-:W-:-:S04]  /*0b20*/  IMAD.WIDE.U32 R4, P0, R7, R21, R2 ;  /* 0x0000001507047225 */ /* 0x000fc80007800002 */
[----:B------:R-:W-:-:S04]  /*0b30*/  IMAD.WIDE.U32 R2, R7, R20, RZ ;  /* 0x0000001407027225 */ /* 0x000fc800078e00ff */
[----:B------:R-:W-:Y:S01]  /*0b40*/  IMAD.X R7, RZ, RZ, RZ, P0 ;  /* 0x000000ffff077224 */ /* 0x000fe200000e06ff */
[----:B------:R-:W-:Y:S01]  /*0b50*/  IADD3 RZ, P0, R3, R4, RZ ;  /* 0x0000000403ff7210 */ /* 0x000fe20007f1e0ff */
[----:B------:R-:W-:-:S04]  /*0b60*/  IMAD.MOV.U32 R6, RZ, RZ, R5 ;  /* 0x000000ffff067224 */ /* 0x000fc800078e0005 */
[----:B------:R-:W-:-:S08]  /*0b70*/  IMAD.WIDE.U32.X R2, R13, R21, R6, P0 ;  /* 0x000000150d027225 */ /* 0x000fd000000e0406 */
.L_x_6:
[----:B-1----:R-:W-:Y:S01]  /*0b80*/  SHF.R.U64 R2, R2, R15, R3 ;  /* 0x0000000f02027219 */ /* 0x002fe20000001203 */
[----:B--2---:R-:W-:Y:S01]  /*0b90*/  VIADD R3, R16, 0xffffffff ;  /* 0xffffffff10037836 */ /* 0x004fe20000000000 */
[----:B------:R-:W-:Y:S01]  /*0ba0*/  LOP3.LUT R9, R22, R9, RZ, 0xc0, !PT ;  /* 0x0000000916097212 */ /* 0x000fe200078ec0ff */
[----:B------:R-:W-:Y:S02]  /*0bb0*/  IMAD.MOV R10, RZ, RZ, -R10 ;  /* 0x000000ffff0a7224 */ /* 0x000fe400078e0a0a */
[----:B------:R-:W-:Y:S01]  /*0bc0*/  IMAD.MOV R4, RZ, RZ, -R2 ;  /* 0x000000ffff047224 */ /* 0x000fe200078e0a02 */
[----:B------:R-:W-:Y:S01]  /*0bd0*/  LOP3.LUT R14, R14, R3, RZ, 0xc0, !PT ;  /* 0x000000030e0e7212 */ /* 0x000fe200078ec0ff */
[----:B------:R-:W-:Y:S02]  /*0be0*/  @P4 IMAD R0, R12, R10, R11 ;  /* 0x0000000a0c004224 */ /* 0x000fe400078e020b */
[----:B------:R-:W-:Y:S02]  /*0bf0*/  IMAD R9, R8, R2, R9 ;  /* 0x0000000208097224 */ /* 0x000fe400078e0209 */
[----:B0-----:R-:W-:-:S02]  /*0c00*/  IMAD R3, R4, R17, R24 ;  /* 0x0000001104037224 */ /* 0x001fc400078e0218 */
[----:B------:R-:W-:Y:S02]  /*0c10*/  IMAD R2, R9, R19, R0 ;  /* 0x0000001309027224 */ /* 0x000fe400078e0200 */
[----:B------:R-:W-:Y:S02]  /*0c20*/  IMAD R3, R3, R16, R14 ;  /* 0x0000001003037224 */ /* 0x000fe400078e020e */
[----:B------:R-:W-:-:S03]  /*0c30*/  IMAD.MOV.U32 R0, RZ, RZ, 0x1 ;  /* 0x00000001ff007424 */ /* 0x000fc600078e00ff */
[----:B------:R-:W-:Y:S02]  /*0c40*/  SEL R4, R3, R2, !P4 ;  /* 0x0000000203047207 */ /* 0x000fe40006000000 */
[----:B------:R-:W-:-:S03]  /*0c50*/  SEL R2, R2, R3, !P4 ;  /* 0x0000000302027207 */ /* 0x000fc60006000000 */
[----:B------:R0:W-:Y:S04]  /*0c60*/  STL [R1+0x458], R4 ;  /* 0x0004580401007387 */ /* 0x0001e80000100800 */
[----:B------:R0:W-:Y:S02]  /*0c70*/  STL [R1+0x45c], R2 ;  /* 0x00045c0201007387 */ /* 0x0001e40000100800 */
.L_x_4:
[----:B------:R-:W-:-:S08]  /*0c80*/  NOP ;  /* 0x0000000000007918 */ /* 0x000fd00000000000 */
[----:B------:R-:W1:Y:S02]  /*0c90*/  USETMAXREG.TRY_ALLOC.CTAPOOL UP0, 0xf0 ;  /* 0x000000f0000079c8 */ /* 0x000e640008000600 */
[----:B-1----:R-:W-:-:S13]  /*0ca0*/  PLOP3.LUT P0, PT, PT, PT, UP0, 0x80, 0x0 ;  /* 0x000000000000781c */ /* 0x002fda0003f0f008 */
[----:B------:R-:W-:Y:S05]  /*0cb0*/  @!P0 BRA `(.L_x_4) ;  /* 0xfffffffc00f08947 */ /* 0x000fea000383ffff */
[----:B------:R-:W-:Y:S01]  /*0cc0*/  ULDC.64 UR4, c[0x0][0x598] ;  /* 0x0001660000047ab9 */ /* 0x000fe20000000a00 */
[----:B------:R-:W-:Y:S01]  /*0cd0*/  ULDC.64 UR14, c[0x0][0x208] ;  /* 0x00008200000e7ab9 */ /* 0x000fe20000000a00 */
[----:B------:R-:W-:-:S04]  /*0ce0*/  ISETP.NE.U32.AND P0, PT, RZ, UR4, PT ;  /* 0x00000004ff007c0c */ /* 0x000fc8000bf05070 */
[----:B------:R-:W-:-:S13]  /*0cf0*/  ISETP.NE.AND.EX P0, PT, RZ, UR5, PT, P0 ;  /* 0x00000005ff007c0c */ /* 0x000fda000bf05300 */
[----:B------:R-:W-:Y:S05]  /*0d00*/  @!P0 BRA `(.L_x_7) ;  /* 0x0000000000208947 */ /* 0x000fea0003800000 */
[----:B0-----:R-:W0:Y:S02]  /*0d10*/  LDC.64 R2, c[0x0][0x598] ;  /* 0x00016600ff027b82 */ /* 0x001e240000000a00 */
[----:B0-----:R-:W2:Y:S02]  /*0d20*/  LDG.E.64 R2, desc[UR14][R2.64] ;  /* 0x0000000e02027981 */ /* 0x001ea4000c1e1b00 */
[----:B--2---:R-:W-:-:S04]  /*0d30*/  ISETP.NE.U32.AND P0, PT, R2, RZ, PT ;  /* 0x000000ff0200720c */ /* 0x004fc80003f05070 */
[----:B------:R-:W-:-:S13]  /*0d40*/  ISETP.NE.AND.EX P0, PT, R3, RZ, PT, P0 ;  /* 0x000000ff0300720c */ /* 0x000fda0003f05300 */
[----:B------:R-:W-:Y:S05]  /*0d50*/  @!P0 BRA `(.L_x_7) ;  /* 0x00000000000c8947 */ /* 0x000fea0003800000 */
[----:B------:R-:W2:Y:S02]  /*0d60*/  LD.E R2, desc[UR14][R2.64] ;  /* 0x0000000e02027980 */ /* 0x000ea4000c101900 */
[----:B--2---:R-:W-:Y:S01]  /*0d70*/  R2UR UR20, R2 ;  /* 0x00000000021472ca */ /* 0x004fe200000e0000 */
[----:B------:R-:W-:-:S14]  /*0d80*/  BRA `(.L_x_8) ;  /* 0x0000000000247947 */ /* 0x000fdc0003800000 */
.L_x_7:
[----:B------:R-:W-:Y:S02]  /*0d90*/  ULDC.64 UR4, c[0x0][0x588] ;  /* 0x0001620000047ab9 */ /* 0x000fe40000000a00 */
[----:B------:R-:W-:-:S04]  /*0da0*/  ISETP.NE.U32.AND P0, PT, RZ, UR4, PT ;  /* 0x00000004ff007c0c */ /* 0x000fc8000bf05070 */
[----:B------:R-:W-:-:S13]  /*0db0*/  ISETP.NE.AND.EX P0, PT, RZ, UR5, PT, P0 ;  /* 0x00000005ff007c0c */ /* 0x000fda000bf05300 */
[----:B------:R-:W-:Y:S05]  /*0dc0*/  @!P0 BRA `(.L_x_9) ;  /* 0x0000000000108947 */ /* 0x000fea0003800000 */
[----:B0-----:R-:W0:Y:S02]  /*0dd0*/  LDC.64 R2, c[0x0][0x588] ;  /* 0x00016200ff027b82 */ /* 0x001e240000000a00 */
[----:B0-----:R-:W2:Y:S02]  /*0de0*/  LDG.E R2, desc[UR14][R2.64] ;  /* 0x0000000e02027981 */ /* 0x001ea4000c1e1900 */
[----:B--2---:R-:W-:Y:S01]  /*0df0*/  R2UR UR20, R2 ;  /* 0x00000000021472ca */ /* 0x004fe200000e0000 */
[----:B------:R-:W-:-:S14]  /*0e00*/  BRA `(.L_x_8) ;  /* 0x0000000000047947 */ /* 0x000fdc0003800000 */
.L_x_9:
[----:B------:R-:W-:-:S05]  /*0e10*/  ULDC UR20, c[0x0][0x580] ;  /* 0x0001600000147ab9 */ /* 0x000fca0000000800 */
.L_x_8:
[----:B------:R-:W-:Y:S02]  /*0e20*/  ULDC.64 UR4, c[0x0][0x5a0] ;  /* 0x0001680000047ab9 */ /* 0x000fe40000000a00 */
        /* <DEDUP_REMOVED lines=11> */
.L_x_10:
        /* <DEDUP_REMOVED lines=8> */
.L_x_12:
[----:B------:R-:W-:-:S05]  /*0f60*/  ULDC UR21, c[0x0][0x584] ;  /* 0x0001610000157ab9 */ /* 0x000fca0000000800 */
.L_x_11:
[----:B------:R-:W-:-:S13]  /*0f70*/  LOP3.LUT P0, RZ, R0, 0xff, RZ, 0xc0, !PT ;  /* 0x000000ff00ff7812 */ /* 0x000fda000780c0ff */
[----:B------:R-:W-:Y:S05]  /*0f80*/  @!P0 EXIT ;  /* 0x000000000000894d */ /* 0x000fea0003800000 */
[----:B------:R-:W-:Y:S01]  /*0f90*/  ULDC UR4, c[0x0][0x28c] ;  /* 0x0000a30000047ab9 */ /* 0x000fe20000000800 */
[----:B------:R-:W-:Y:S02]  /*0fa0*/  ULOP3.LUT UR22, UR13, 0x1, URZ, 0xfc, !UPT ;  /* 0x000000010d167892 */ /* 0x000fe4000f8efc3f */
[----:B------:R-:W-:-:S04]  /*0fb0*/  UIADD3 UR4, UR4, 0x7f, URZ ;  /* 0x0000007f04047890 */ /* 0x000fc8000fffe03f */
[----:B------:R-:W-:-:S04]  /*0fc0*/  USHF.R.S32.HI UR5, URZ, 0x1f, UR4 ;  /* 0x0000001f3f057899 */ /* 0x000fc80008011404 */
[----:B------:R-:W-:-:S03]  /*0fd0*/  ULEA.HI UR5, UR5, UR4, URZ, 0x7 ;  /* 0x0000000405057291 */ /* 0x000fc6000f8f383f */
[----:B------:R-:W-:Y:S01]  /*0fe0*/  UMOV UR4, URZ ;  /* 0x0000003f00047c82 */ /* 0x000fe20008000000 */
[----:B------:R-:W-:-:S03]  /*0ff0*/  USHF.R.S32.HI UR10, URZ, 0x7, UR5 ;  /* 0x000000073f0a7899 */ /* 0x000fc60008011405 */
[----:B------:R-:W-:-:S09]  /*1000*/  UMOV UR5, URZ ;  /* 0x0000003f00057c82 */ /* 0x000fd20008000000 */
.L_x_549:
[----:B------:R-:W-:Y:S01]  /*1010*/  STL [R1+0x44c], RZ ;  /* 0x00044cff01007387 */ /* 0x000fe20000100800 */
[----:B-1----:R-:W1:Y:S01]  /*1020*/  S2UR UR18, SR_CgaCtaId ;  /* 0x00000000001279c3 */ /* 0x002e620000008800 */
[----:B------:R-:W-:Y:S01]  /*1030*/  UMOV UR17, 0x400 ;  /* 0x0000040000117882 */ /* 0x000fe20000000000 */
[----:B------:R-:W-:Y:S01]  /*1040*/  UMOV UR6, URZ ;  /* 0x0000003f00067c82 */ /* 0x000fe20008000000 */
[----:B------:R-:W-:Y:S01]  /*1050*/  STL [R1+0x448], RZ ;  /* 0x000448ff01007387 */ /* 0x000fe20000100800 */
[----:B------:R-:W-:Y:S01]  /*1060*/  UMOV UR7, URZ ;  /* 0x0000003f00077c82 */ /* 0x000fe20008000000 */
[----:B------:R-:W-:Y:S01]  /*1070*/  UMOV UR8, URZ ;  /* 0x0000003f00087c82 */ /* 0x000fe20008000000 */
[----:B------:R-:W-:Y:S01]  /*1080*/  UMOV UR23, UR5 ;  /* 0x0000000500177c82 */ /* 0x000fe20008000000 */
[----:B------:R-:W-:Y:S01]  /*1090*/  STL [R1+0x444], RZ ;  /* 0x000444ff01007387 */ /* 0x000fe20000100800 */
[----:B0-----:R-:W0:Y:S01]  /*10a0*/  LDC R2, c[0x0][0x28c] ;  /* 0x0000a300ff027b82 */ /* 0x001e220000000800 */
[----:B------:R-:W-:Y:S01]  /*10b0*/  UMOV UR24, UR4 ;  /* 0x0000000400187c82 */ /* 0x000fe20008000000 */
[----:B------:R-:W-:Y:S01]  /*10c0*/  CS2R R236, SRZ ;  /* 0x0000000000ec7805 */ /* 0x000fe2000001ff00 */
[----:B------:R-:W-:Y:S01]  /*10d0*/  STL [R1+0x440], RZ ;  /* 0x000440ff01007387 */ /* 0x000fe20000100800 */
[----:B------:R-:W-:-:S02]  /*10e0*/  CS2R R234, SRZ ;  /* 0x0000000000ea7805 */ /* 0x000fc4000001ff00 */
[----:B------:R-:W-:Y:S02]  /*10f0*/  CS2R R232, SRZ ;  /* 0x0000000000e87805 */ /* 0x000fe4000001ff00 */
[----:B------:R-:W-:Y:S01]  /*1100*/  CS2R R230, SRZ ;  /* 0x0000000000e67805 */ /* 0x000fe2000001ff00 */
[----:B------:R-:W-:Y:S01]  /*1110*/  STL [R1+0x43c], RZ ;  /* 0x00043cff01007387 */ /* 0x000fe20000100800 */
[----:B------:R-:W-:Y:S02]  /*1120*/  CS2R R228, SRZ ;  /* 0x0000000000e47805 */ /* 0x000fe4000001ff00 */
[----:B------:R-:W-:Y:S02]  /*1130*/  CS2R R226, SRZ ;  /* 0x0000000000e27805 */ /* 0x000fe4000001ff00 */
        /* <DEDUP_REMOVED lines=14> */
[----:B0-----:R-:W-:Y:S02]  /*1220*/  ISETP.GE.AND P0, PT, R2, 0x1, PT ;  /* 0x000000010200780c */ /* 0x001fe40003f06270 */
        /* <DEDUP_REMOVED lines=49> */
[----:B--2---:R-:W-:Y:S01]  /*1540*/  CS2R R2, SRZ ;  /* 0x0000000000027805 */ /* 0x004fe2000001ff00 */
        /* <DEDUP_REMOVED lines=85> */
[----:B------:R-:W-:-:S03]  /*1aa0*/  CS2R R150, SRZ ;  /* 0x0000000000967805 */ /* 0x000fc6000001ff00 */
[----:B------:R-:W-:Y:S04]  /*1ab0*/  STL [R1+0x3a0], RZ ;  /* 0x0003a0ff01007387 */ /* 0x000fe80000100800 */
        /* <DEDUP_REMOVED lines=104> */
[----:B------:R-:W-:Y:S04]  /*2140*/  STL [R1], RZ ;  /* 0x000000ff01007387 */ /* 0x000fe80000100800 */
        /* <DEDUP_REMOVED lines=39> */
[----:B------:R-:W-:Y:S01]  /*23c0*/  STL [R1+0xa0], RZ ;  /* 0x0000a0ff01007387 */ /* 0x000fe20000100800 */
[----:B------:R-:W0:Y:S03]  /*23d0*/  S2R R0, SR_TID.X ;  /* 0x0000000000007919 */ /* 0x000e260000002100 */
        /* <DEDUP_REMOVED lines=8> */
[----:B0-----:R-:W-:-:S03]  /*2460*/  LOP3.LUT R0, R0, 0x80, RZ, 0xc0, !PT ;  /* 0x0000008000007812 */ /* 0x001fc600078ec0ff */
[----:B------:R-:W-:Y:S01]  /*2470*/  STL [R1+0xc4], RZ ;  /* 0x0000c4ff01007387 */ /* 0x000fe20000100800 */
[----:B------:R-:W-:-:S03]  /*2480*/  SHF.R.U32.HI R0, RZ, 0x7, R0 ;  /* 0x00000007ff007819 */ /* 0x000fc60000011600 */
        /* <DEDUP_REMOVED lines=33> */
[----:B------:R-:W0:Y:S04]  /*26a0*/  SHFL.IDX PT, R0, R0, RZ, 0x1f ;  /* 0x00001fff00007589 */ /* 0x000e2800000e0000 */
[----:B------:R2:W-:Y:S04]  /*26b0*/  STL [R1+0x14c], RZ ;  /* 0x00014cff01007387 */ /* 0x0005e80000100800 */
[----:B------:R2:W-:Y:S04]  /*26c0*/  STL [R1+0x150], RZ ;  /* 0x000150ff01007387 */ /* 0x0005e80000100800 */
[----:B------:R2:W-:Y:S04]  /*26d0*/  STL [R1+0x154], RZ ;  /* 0x000154ff01007387 */ /* 0x0005e80000100800 */
[----:B------:R2:W-:Y:S04]  /*26e0*/  STL [R1+0x158], RZ ;  /* 0x000158ff01007387 */ /* 0x0005e80000100800 */
[----:B------:R2:W-:Y:S04]  /*26f0*/  STL [R1+0x15c], RZ ;  /* 0x00015cff01007387 */ /* 0x0005e80000100800 */
[----:B------:R2:W-:Y:S01]  /*2700*/  STL [R1+0x160], RZ ;  /* 0x000160ff01007387 */ /* 0x0005e20000100800 */
[----:B0-----:R-:W-:-:S03]  /*2710*/  R2UR UR11, R0 ;  /* 0x00000000000b72ca */ /* 0x001fc600000e0000 */
[----:B------:R2:W-:Y:S04]  /*2720*/  STL [R1+0x164], RZ ;  /* 0x000164ff01007387 */ /* 0x0005e80000100800 */
[----:B------:R2:W-:Y:S04]  /*2730*/  STL [R1+0x168], RZ ;  /* 0x000168ff01007387 */ /* 0x0005e80000100800 */
[----:B------:R2:W-:Y:S02]  /*2740*/  STL [R1+0x16c], RZ ;  /* 0x00016cff01007387 */ /* 0x0005e40000100800 */
[----:B------:R-:W-:-:S02]  /*2750*/  ULEA.HI UR12, UR11, UR11, URZ, 0x1 ;  /* 0x0000000b0b0c7291 */ /* 0x000fc4000f8f083f */
[----:B------:R2:W-:Y:S02]  /*2760*/  STL [R1+0x170], RZ ;  /* 0x000170ff01007387 */ /* 0x0005e40000100800 */
[----:B------:R-:W-:Y:S02]  /*2770*/  ULOP3.LUT UR16, UR12, 0x7fffe, URZ, 0xc0, !UPT ;  /* 0x0007fffe0c107892 */ /* 0x000fe4000f8ec03f */
[----:B------:R2:W-:Y:S01]  /*2780*/  STL [R1+0x174], RZ ;  /* 0x000174ff01007387 */ /* 0x0005e20000100800 */
[----:B-1----:R-:W-:Y:S02]  /*2790*/  ULEA UR12, UR18, UR17, 0x18 ;  /* 0x00000011120c7291 */ /* 0x002fe4000f8ec03f */
[----:B------:R-:W-:Y:S01]  /*27a0*/  UIADD3 UR16, UR11, -UR16, URZ ;  /* 0x800000100b107290 */ /* 0x000fe2000fffe03f */
[----:B------:R2:W-:Y:S03]  /*27b0*/  STL [R1+0x178], RZ ;  /* 0x000178ff01007387 */ /* 0x0005e60000100800 */
[----:B------:R-:W-:Y:S01]  /*27c0*/  ULEA UR16, UR16, UR12, 0xd ;  /* 0x0000000c10107291 */ /* 0x000fe2000f8e683f */
[----:B------:R2:W-:Y:S03]  /*27d0*/  STL [R1+0x17c], RZ ;  /* 0x00017cff01007387 */ /* 0x0005e60000100800 */
[----:B------:R-:W-:Y:S01]  /*27e0*/  UIADD3 UR16, UR16, 0x100, URZ ;  /* 0x0000010010107890 */ /* 0x000fe2000fffe03f */
[----:B------:R2:W-:Y:S03]  /*27f0*/  STL [R1+0x180], RZ ;  /* 0x000180ff01007387 */ /* 0x0005e60000100800 */
[----:B------:R-:W-:Y:S01]  /*2800*/  USHF.R.U32.HI UR11, URZ, 0x4, UR16 ;  /* 0x000000043f0b7899 */ /* 0x000fe20008011610 */
[----:B------:R2:W-:Y:S03]  /*2810*/  STL [R1+0x184], RZ ;  /* 0x000184ff01007387 */ /* 0x0005e60000100800 */
[----:B------:R-:W-:Y:S01]  /*2820*/  ULOP3.LUT UR11, UR11, 0x3fff, URZ, 0xc0, !UPT ;  /* 0x00003fff0b0b7892 */ /* 0x000fe2000f8ec03f */
[----:B------:R2:W-:Y:S04]  /*2830*/  STL [R1+0x188], RZ ;  /* 0x000188ff01007387 */ /* 0x0005e80000100800 */
        /* <DEDUP_REMOVED lines=28> */
[----:B------:R2:W-:Y:S01]  /*2a00*/  STL [R1+0x1fc], RZ ;  /* 0x0001fcff01007387 */ /* 0x0005e20000100800 */
[----:B------:R-:W-:Y:S05]  /*2a10*/  @!P0 BRA `(.L_x_13) ;  /* 0x0000006000a88947 */ /* 0x000fea0003800000 */
[----:B------:R-:W-:-:S06]  /*2a20*/  UISETP.NE.AND UP0, UPT, UR22, 0x3, UPT ;  /* 0x000000031600788c */ /* 0x000fcc000bf05270 */
[----:B------:R-:W-:-:S13]  /*2a30*/  PLOP3.LUT P1, PT, PT, PT, UP0, 0x80, 0x0 ;  /* 0x000000000000781c */ /* 0x000fda0003f2f008 */
[----:B------:R-:W-:Y:S05]  /*2a40*/  @!P1 BRA `(.L_x_14) ;  /* 0x0000000000049947 */ /* 0x000fea0003800000 */
[----:B------:R-:W-:Y:S01]  /*2a50*/  BPT.TRAP 0x1 ;  /* 0x000000040000795c */ /* 0x000fe20000300000 */
.L_x_14:
[----:B------:R-:W-:Y:S01]  /*2a60*/  ULEA UR6, UR5, UR12, 0x3 ;  /* 0x0000000c05067291 */ /* 0x000fe2000f8e183f */
[----:B------:R-:W-:-:S05]  /*2a70*/  IMAD.U32 R0, RZ, RZ, UR4 ;  /* 0x00000004ff007e24 */ /* 0x000fca000f8e00ff */
[----:B------:R-:W-:-:S04]  /*2a80*/  SHF.L.U32 R0, R0, 0x1f, RZ ;  /* 0x0000001f00007819 */ /* 0x000fc800000006ff */
[----:B------:R0:W1:Y:S01]  /*2a90*/  SYNCS.PHASECHK.TRANS64.TRYWAIT P0, [UR6], R0 ;  /* 0x00000000ff0075a7 */ /* 0x0000620008000146 */
[----:B------:R-:W-:Y:S05]  /*2aa0*/  @!P1 BRA `(.L_x_15) ;  /* 0x0000000000049947 */ /* 0x000fea0003800000 */
[----:B------:R-:W-:Y:S01]  /*2ab0*/  BPT.TRAP 0x1 ;  /* 0x000000040000795c */ /* 0x000fe20000300000 */
.L_x_15:
[----:B-1----:R-:W-:Y:S05]  /*2ac0*/  @P0 BRA `(.L_x_16) ;  /* 0x0000000000080947 */ /* 0x002fea0003800000 */
[----:B------:R-:W1:Y:S02]  /*2ad0*/  SYNCS.PHASECHK.TRANS64.TRYWAIT P0, [UR6], R0 ;  /* 0x00000000ff0075a7 */ /* 0x000e640008000146 */
[----:B-1----:R-:W-:Y:S05]  /*2ae0*/  @!P0 BRA `(.L_x_17) ;  /* 0x0000026c00548947 */ /* 0x002fea0003800000 */
.L_x_16:
[----:B------:R-:W-:Y:S01]  /*2af0*/  UIADD3 UR6, UR12, 0x18100, URZ ;  /* 0x000181000c067890 */ /* 0x000fe2000fffe03f */
[----:B------:R-:W-:Y:S01]  /*2b00*/  WARPGROUP.ARRIVE ;  /* 0x00000000000079c5 */ /* 0x000fe20000000000 */
[----:B------:R-:W-:Y:S02]  /*2b10*/  ULOP3.LUT UR7, UR11, 0x10000, URZ, 0xfc, !UPT ;  /* 0x000100000b077892 */ /* 0x000fe4000f8efc3f */
[----:B------:R-:W-:Y:S02]  /*2b20*/  USHF.R.U32.HI UR6, URZ, 0x4, UR6 ;  /* 0x000000043f067899 */ /* 0x000fe40008011606 */
[----:B------:R-:W-:Y:S02]  /*2b30*/  ULEA UR7, UR5, UR7, 0xb ;  /* 0x0000000705077291 */ /* 0x000fe4000f8e583f */
[----:B------:R-:W-:Y:S01]  /*2b40*/  ULOP3.LUT UR6, UR6, 0x3fff, URZ, 0xc0, !UPT ;  /* 0x00003fff06067892 */ /* 0x000fe2000f8ec03f */
[----:B------:R-:W-:Y:S01]  /*2b50*/  UMOV UR17, 0x40000040 ;  /* 0x4000004000117882 */ /* 0x000fe20000000000 */
[----:B------:R-:W-:-:S02]  /*2b60*/  UMOV UR19, 0x40000040 ;  /* 0x4000004000137882 */ /* 0x000fc40000000000 */
[----:B------:R-:W-:Y:S01]  /*2b70*/  ULOP3.LUT UR6, UR6, 0x10000, URZ, 0xfc, !UPT ;  /* 0x0001000006067892 */ /* 0x000fe2000f8efc3f */
[----:B------:R-:W-:-:S03]  /*2b80*/  UMOV UR16, UR7 ;  /* 0x0000000700107c82 */ /* 0x000fc60008000000 */
[----:B------:R-:W-:-:S07]  /*2b90*/  ULEA UR8, UR5, UR6, 0xb ;  /* 0x0000000605087291 */ /* 0x000fce000f8e583f */
[----:B------:R-:W-:Y:S02]  /*2ba0*/  UMOV UR18, UR8 ;  /* 0x0000000800127c82 */ /* 0x000fe40008000000 */
[----:B------:R-:W-:Y:S01]  /*2bb0*/  QGMMA.64x256x32.F32.E4M3.E4M3 R24, gdesc[UR16], RZ, !UPT, gsb0 ;  /* 0x03e00000101879f3 */ /* 0x000fe2000c0008ff */
[----:B------:R-:W-:Y:S01]  /*2bc0*/  UIADD3 UR16, UR7, 0x400, URZ ;  /* 0x0000040007107890 */ /* 0x000fe2000fffe03f */
[----:B------:R-:W-:Y:S01]  /*2bd0*/  UMOV UR17, 0x40000040 ;  /* 0x4000004000117882 */ /* 0x000fe20000000000 */
[----:B------:R-:W-:Y:S02]  /*2be0*/  WARPGROUP.DEPBAR.LE gsb0, 0x0 ;  /* 0x00008000000079c5 */ /* 0x000fe40000010000 */
[----:B------:R-:W-:Y:S04]  /*2bf0*/  STL.64 [R1], R24 ;  /* 0x0000001801007387 */ /* 0x000fe80000100a00 */
[----:B------:R-:W-:Y:S04]  /*2c00*/  STL.64 [R1+0x8], R26 ;  /* 0x0000081a01007387 */ /* 0x000fe80000100a00 */
        /* <DEDUP_REMOVED lines=61> */
[----:B------:R3:W-:Y:S02]  /*2fe0*/  STL.64 [R1+0x1f8], R150 ;  /* 0x0001f89601007387 */ /* 0x0007e40000100a00 */
[----:B---3--:R-:W-:-:S06]  /*2ff0*/  WARPGROUP.ARRIVE ;  /* 0x00000000000079c5 */ /* 0x008fcc0000000000 */
[----:B------:R-:W-:Y:S03]  /*3000*/  QGMMA.64x256x32.F32.E4M3.E4M3 R24, gdesc[UR16], RZ, !UPT, gsb0 ;  /* 0x03e00000101879f3 */ /* 0x000fe6000c0008ff */
[----:B------:R-:W-:Y:S02]  /*3010*/  WARPGROUP.DEPBAR.LE gsb0, 0x0 ;  /* 0x00008000000079c5 */ /* 0x000fe40000010000 */
        /* <DEDUP_REMOVED lines=63> */
[----:B------:R3:W-:Y:S04]  /*3410*/  STL.64 [R1+0x5c8], R24 ;  /* 0x0005c81801007387 */ /* 0x0007e80000100a00 */
[----:B---3--:R-:W3:Y:S04]  /*3420*/  LDL.LU.64 R24, [R1] ;  /* 0x0000000001187983 */ /* 0x008ee80000300a00 */
[----:B------:R-:W3:Y:S04]  /*3430*/  LDL.LU.64 R26, [R1+0x8] ;  /* 0x00000800011a7983 */ /* 0x000ee80000300a00 */
        /* <DEDUP_REMOVED lines=61> */
[----:B------:R-:W3:Y:S01]  /*3810*/  LDL.LU.64 R150, [R1+0x1f8] ;  /* 0x0001f80001967983 */ /* 0x000ee20000300a00 */
[----:B------:R-:W-:-:S02]  /*3820*/  UIADD3 UR16, UR7, 0x2, URZ ;  /* 0x0000000207107890 */ /* 0x000fc4000fffe03f */
[----:B------:R-:W-:Y:S01]  /*3830*/  UIADD3 UR18, UR8, 0x2, URZ ;  /* 0x0000000208127890 */ /* 0x000fe2000fffe03f */
[----:B------:R-:W-:Y:S01]  /*3840*/  UMOV UR17, 0x40000040 ;  /* 0x4000004000117882 */ /* 0x000fe20000000000 */
[----:B------:R-:W-:Y:S01]  /*3850*/  UMOV UR19, 0x40000040 ;  /* 0x4000004000137882 */ /* 0x000fe20000000000 */
[----:B---3--:R-:W-:-:S06]  /*3860*/  WARPGROUP.ARRIVE ;  /* 0x00000000000079c5 */ /* 0x008fcc0000000000 */
[----:B------:R-:W-:Y:S03]  /*3870*/  QGMMA.64x256x32.F32.E4M3.E4M3 R24, gdesc[UR16], R24, gsb0 ;  /* 0x03e00000101879f3 */ /* 0x000fe60008000818 */
[----:B------:R-:W-:Y:S02]  /*3880*/  WARPGROUP.DEPBAR.LE gsb0, 0x0 ;  /* 0x00008000000079c5 */ /* 0x000fe40000010000 */
[----:B------:R-:W-:Y:S01]  /*3890*/  STL.64 [R1], R24 ;  /* 0x0000001801007387 */ /* 0x000fe20000100a00 */
[----:B------:R-:W-:Y:S02]  /*38a0*/  IMAD.MOV.U32 R2, RZ, RZ, R150 ;  /* 0x000000ffff027224 */ /* 0x000fe400078e0096 */
[----:B01----:R-:W-:Y:S01]  /*38b0*/  IMAD.MOV.U32 R0, RZ, RZ, R151 ;  /* 0x000000ffff007224 */ /* 0x003fe200078e0097 */
[----:B------:R-:W-:Y:S01]  /*38c0*/  STL.64 [R1+0x8], R26 ;  /* 0x0000081a01007387 */ /* 0x000fe20000100a00 */
[----:B------:R-:W-:-:S02]  /*38d0*/  IMAD.MOV.U32 R4, RZ, RZ, R148 ;  /* 0x000000ffff047224 */ /* 0x000fc400078e0094 */
[----:B------:R-:W-:Y:S01]  /*38e0*/  IMAD.MOV.U32 R3, RZ, RZ, R149 ;  /* 0x000000ffff037224 */ /* 0x000fe200078e0095 */
[----:B------:R-:W-:Y:S01]  /*38f0*/  STL.64 [R1+0x10], R28 ;  /* 0x0000101c01007387 */ /* 0x000fe20000100a00 */
[----:B------:R-:W-:Y:S02]  /*3900*/  IMAD.MOV.U32 R6, RZ, RZ, R146 ;  /* 0x000000ffff067224 */ /* 0x000fe400078e0092 */
[----:B------:R-:W-:Y:S01]  /*3910*/  IMAD.MOV.U32 R5, RZ, RZ, R147 ;  /* 0x000000ffff057224 */ /* 0x000fe200078e0093 */
[----:B------:R-:W-:Y:S01]  /*3920*/  STL.64 [R1+0x18], R30 ;  /* 0x0000181e01007387 */ /* 0x000fe20000100a00 */
[----:B------:R-:W-:Y:S02]  /*3930*/  IMAD.MOV.U32 R8, RZ, RZ, R144 ;  /* 0x000000ffff087224 */ /* 0x000fe400078e0090 */
[----:B------:R-:W-:Y:S01]  /*3940*/  IMAD.MOV.U32 R7, RZ, RZ, R145 ;  /* 0x000000ffff077224 */ /* 0x000fe200078e0091 */
        /* <DEDUP_REMOVED lines=18> */
[----:B------:R0:W-:Y:S01]  /*3a70*/  STL [R1+0x50], R44 ;  /* 0x0000502c01007387 */ /* 0x0001e20000100800 */
[----:B------:R-:W-:-:S02]  /*3a80*/  IMAD.MOV.U32 R22, RZ, RZ, R130 ;  /* 0x000000ffff167224 */ /* 0x000fc400078e0082 */
[----:B------:R-:W-:Y:S01]  /*3a90*/  IMAD.MOV.U32 R21, RZ, RZ, R131 ;  /* 0x000000ffff157224 */ /* 0x000fe200078e0083 */
[----:B------:R-:W3:Y:S01]  /*3aa0*/  LDL.LU.64 R150, [R1+0x7c0] ;  /* 0x0007c00001967983 */ /* 0x000ee20000300a00 */
[----:B------:R-:W-:Y:S02]  /*3ab0*/  IMAD.MOV.U32 R212, RZ, RZ, R128 ;  /* 0x000000ffffd47224 */ /* 0x000fe400078e0080 */
[----:B------:R-:W-:Y:S01]  /*3ac0*/  IMAD.MOV.U32 R23, RZ, RZ, R129 ;  /* 0x000000ffff177224 */ /* 0x000fe200078e0081 */
[----:B------:R-:W3:Y:S01]  /*3ad0*/  LDL.LU.64 R148, [R1+0x7b8] ;  /* 0x0007b80001947983 */ /* 0x000ee20000300a00 */
[----:B------:R-:W-:Y:S02]  /*3ae0*/  IMAD.MOV.U32 R210, RZ, RZ, R126 ;  /* 0x000000ffffd27224 */ /* 0x000fe400078e007e */
[----:B------:R-:W-:Y:S01]  /*3af0*/  IMAD.MOV.U32 R211, RZ, RZ, R127 ;  /* 0x000000ffffd37224 */ /* 0x000fe200078e007f */
[----:B------:R-:W3:Y:S01]  /*3b00*/  LDL.LU.64 R146, [R1+0x7b0] ;  /* 0x0007b00001927983 */ /* 0x000ee20000300a00 */
        /* <DEDUP_REMOVED lines=120> */
[----:B------:R-:W-:-:S03]  /*4290*/  IMAD.MOV.U32 R235, RZ, RZ, R45 ;  /* 0x000000ffffeb7224 */ /* 0x000fc600078e002d */
        /* <DEDUP_REMOVED lines=10> */
[----:B0-----:R-:W3:Y:S04]  /*4340*/  LDL.LU.64 R44, [R1+0x618] ;  /* 0x00061800012c7983 */ /* 0x001ee80000300a00 */
        /* <DEDUP_REMOVED lines=10> */
[----:B------:R-:W-:Y:S01]  /*43f0*/  UIADD3 UR16, UR7, 0x402, URZ ;  /* 0x0000040207107890 */ /* 0x000fe2000fffe03f */
[----:B------:R-:W-:Y:S01]  /*4400*/  UMOV UR17, 0x40000040 ;  /* 0x4000004000117882 */ /* 0x000fe20000000000 */
[----:B---3--:R-:W-:-:S07]  /*4410*/  WARPGROUP.ARRIVE ;  /* 0x00000000000079c5 */ /* 0x008fce0000000000 */
[----:B------:R-:W-:Y:S03]  /*4420*/  QGMMA.64x256x32.F32.E4M3.E4M3 R24, gdesc[UR16], R24, gsb0 ;  /* 0x03e00000101879f3 */ /* 0x000fe60008000818 */
        /* <DEDUP_REMOVED lines=23> */
[----:B0-----:R-:W3:Y:S04]  /*45a0*/  LDL.LU R108, [R1] ;  /* 0x00000000016c7983 */ /* 0x001ee80000300800 */
[----:B------:R-:W3:Y:S04]  /*45b0*/  LDL.LU R109, [R1+0x4] ;  /* 0x00000400016d7983 */ /* 0x000ee80000300800 */
        /* <DEDUP_REMOVED lines=18> */
[----:B------:R-:W3:Y:S01]  /*46e0*/  LDL.LU R128, [R1+0x50] ;  /* 0x0000500001807983 */ /* 0x000ee20000300800 */
[----:B------:R-:W-:-:S02]  /*46f0*/  IMAD.MOV.U32 R129, RZ, RZ, R235 ;  /* 0x000000ffff817224 */ /* 0x000fc400078e00eb */
[----:B------:R-:W-:Y:S02]  /*4700*/  IMAD.MOV.U32 R130, RZ, RZ, R234 ;  /* 0x000000ffff827224 */ /* 0x000fe400078e00ea */
[----:B------:R-:W-:Y:S02]  /*4710*/  IMAD.MOV.U32 R131, RZ, RZ, R233 ;  /* 0x000000ffff837224 */ /* 0x000fe400078e00e9 */
[----:B------:R-:W-:Y:S02]  /*4720*/  IMAD.MOV.U32 R132, RZ, RZ, R232 ;  /* 0x000000ffff847224 */ /* 0x000fe400078e00e8 */
[----:B------:R-:W-:Y:S02]  /*4730*/  IMAD.MOV.U32 R133, RZ, RZ, R231 ;  /* 0x000000ffff857224 */ /* 0x000fe400078e00e7 */
[----:B------:R-:W-:Y:S02]  /*4740*/  IMAD.MOV.U32 R134, RZ, RZ, R230 ;  /* 0x000000ffff867224 */ /* 0x000fe400078e00e6 */
        /* <DEDUP_REMOVED lines=39> */
[----:B------:R-:W-:Y:S01]  /*49c0*/  IMAD.MOV.U32 R235, RZ, RZ, R0 ;  /* 0x000000ffffeb7224 */ /* 0x000fe200078e0000 */
[----:B------:R-:W-:Y:S02]  /*49d0*/  UIADD3 UR16, UR7, 0x4, URZ ;  /* 0x0000000407107890 */ /* 0x000fe4000fffe03f */
[----:B------:R-:W-:Y:S01]  /*49e0*/  UIADD3 UR18, UR8, 0x4, URZ ;  /* 0x0000000408127890 */ /* 0x000fe2000fffe03f */
[----:B------:R-:W-:Y:S01]  /*49f0*/  UMOV UR17, 0x40000040 ;  /* 0x4000004000117882 */ /* 0x000fe20000000000 */
[----:B------:R-:W-:Y:S01]  /*4a00*/  UMOV UR19, 0x40000040 ;  /* 0x4000004000137882 */ /* 0x000fe20000000000 */
[----:B---3--:R-:W-:-:S06]  /*4a10*/  WARPGROUP.ARRIVE ;  /* 0x00000000000079c5 */ /* 0x008fcc0000000000 */
[----:B------:R-:W-:Y:S03]  /*4a20*/  QGMMA.64x256x32.F32.E4M3.E4M3 R108, gdesc[UR16], R108, gsb0 ;  /* 0x03e00000106c79f3 */ /* 0x000fe6000800086c */
        /* <DEDUP_REMOVED lines=183> */
[----:B0-----:R-:W3:Y:S04]  /*55a0*/  LDL.LU.64 R108, [R1] ;  /* 0x00000000016c7983 */ /* 0x001ee80000300a00 */
        /* <DEDUP_REMOVED lines=183> */
[----:B------:R-:W-:-:S02]  /*6120*/  UMOV UR17, 0x40000040 ;  /* 0x4000004000117882 */ /* 0x000fc40000000000 */
[----:B------:R0:W-:Y:S01]  /*6130*/  STL [R1+0x2d0], RZ ;  /* 0x0002d0ff01007387 */ /* 0x0001e20000100800 */
[----:B------:R-:W-:-:S03]  /*6140*/  ULDC UR7, c[0x0][0x50c] ;  /* 0x0001430000077ab9 */ /* 0x000fc60000000800 */
        /* <DEDUP_REMOVED lines=37> */
[----:B---3--:R-:W-:-:S06]  /*63a0*/  WARPGROUP.ARRIVE ;  /* 0x00000000000079c5 */ /* 0x008fcc0000000000 */
[----:B------:R-:W-:Y:S01]  /*63b0*/  QGMMA.64x256x32.F32.E4M3.E4M3 R24, gdesc[UR16], R24, gsb0 ;  /* 0x03e00000101879f3 */ /* 0x000fe20008000818 */
[----:B------:R0:W-:Y:S04]  /*63c0*/  STL [R1+0x238], RZ ;  /* 0x000238ff01007387 */ /* 0x0001e80000100800 */
[----:B------:R0:W-:Y:S04]  /*63d0*/  STL [R1+0x234], RZ ;  /* 0x000234ff01007387 */ /* 0x0001e80000100800 */
[----:B------:R0:W-:Y:S04]  /*63e0*/  STL [R1+0x230], RZ ;  /* 0x000230ff01007387 */ /* 0x0001e80000100800 */
[----:B------:R0:W-:Y:S04]  /*63f0*/  STL [R1+0x22c], RZ ;  /* 0x00022cff01007387 */ /* 0x0001e80000100800 */
[----:B------:R0:W-:Y:S04]  /*6400*/  STL [R1+0x228], RZ ;  /* 0x000228ff01007387 */ /* 0x0001e80000100800 */
[----:B------:R0:W-:Y:S01]  /*6410*/  STL [R1+0x224], RZ ;  /* 0x000224ff01007387 */ /* 0x0001e20000100800 */
[----:B------:R-:W-:-:S03]  /*6420*/  UISETP.NE.AND UP0, UPT, UR7, 0x4, UPT ;  /* 0x000000040700788c */ /* 0x000fc6000bf05270 */
[----:B------:R0:W-:Y:S04]  /*6430*/  STL [R1+0x220], RZ ;  /* 0x000220ff01007387 */ /* 0x0001e80000100800 */
[----:B------:R0:W-:Y:S04]  /*6440*/  STL [R1+0x21c], RZ ;  /* 0x00021cff01007387 */ /* 0x0001e80000100800 */
[----:B------:R0:W-:Y:S04]  /*6450*/  STL [R1+0x218], RZ ;  /* 0x000218ff01007387 */ /* 0x0001e80000100800 */
[----:B------:R0:W-:Y:S01]  /*6460*/  STL [R1+0x214], RZ ;  /* 0x000214ff01007387 */ /* 0x0001e20000100800 */
[----:B------:R-:W-:-:S03]  /*6470*/  USEL UR7, URZ, 0x1, UP0 ;  /* 0x000000013f077887 */ /* 0x000fc60008000000 */
[----:B------:R0:W-:Y:S04]  /*6480*/  STL [R1+0x210], RZ ;  /* 0x000210ff01007387 */ /* 0x0001e80000100800 */
[----:B------:R0:W-:Y:S04]  /*6490*/  STL [R1+0x20c], RZ ;  /* 0x00020cff01007387 */ /* 0x0001e80000100800 */
[----:B------:R0:W-:Y:S04]  /*64a0*/  STL [R1+0x208], RZ ;  /* 0x000208ff01007387 */ /* 0x0001e80000100800 */
[----:B------:R0:W-:Y:S04]  /*64b0*/  STL [R1+0x204], RZ ;  /* 0x000204ff01007387 */ /* 0x0001e80000100800 */
[----:B------:R0:W-:Y:S01]  /*64c0*/  STL [R1+0x200], RZ ;  /* 0x000200ff01007387 */ /* 0x0001e20000100800 */
[----:B------:R-:W-:Y:S01]  /*64d0*/  ISETP.NE.AND P0, PT, RZ, UR7, PT ;  /* 0x00000007ff007c0c */ /* 0x000fe2000bf05270 */
[----:B------:R-:W-:Y:S01]  /*64e0*/  UMOV UR6, 0x4 ;  /* 0x0000000400067882 */ /* 0x000fe20000000000 */
[----:B------:R-:W-:Y:S01]  /*64f0*/  IMAD.MOV.U32 R0, RZ, RZ, R235 ;  /* 0x000000ffff007224 */ /* 0x000fe200078e00eb */
[----:B------:R-:W-:-:S02]  /*6500*/  CS2R R236, SRZ ;  /* 0x0000000000ec7805 */ /* 0x000fc4000001ff00 */
[----:B-1----:R-:W-:Y:S02]  /*6510*/  CS2R R234, SRZ ;  /* 0x0000000000ea7805 */ /* 0x002fe4000001ff00 */
[----:B------:R-:W-:Y:S02]  /*6520*/  CS2R R232, SRZ ;  /* 0x0000000000e87805 */ /* 0x000fe4000001ff00 */
[----:B------:R-:W-:Y:S02]  /*6530*/  CS2R R230, SRZ ;  /* 0x0000000000e67805 */ /* 0x000fe4000001ff00 */
[----:B------:R-:W-:Y:S02]  /*6540*/  CS2R R228, SRZ ;  /* 0x0000000000e47805 */ /* 0x000fe4000001ff00 */
[----:B------:R-:W-:Y:S02]  /*6550*/  CS2R R226, SRZ ;  /* 0x0000000000e27805 */ /* 0x000fe4000001ff00 */
[----:B------:R-:W-:-:S02]  /*6560*/  CS2R R224, SRZ ;  /* 0x0000000000e07805 */ /* 0x000fc4000001ff00 */
[----:B------:R-:W-:Y:S02]  /*6570*/  CS2R R222, SRZ ;  /* 0x0000000000de7805 */ /* 0x000fe4000001ff00 */
        /* <DEDUP_REMOVED lines=45> */
[----:B------:R-:W-:Y:S01]  /*6850*/  CS2R R2, SRZ ;  /* 0x0000000000027805 */ /* 0x000fe2000001ff00 */
[----:B------:R-:W-:Y:S02]  /*6860*/  WARPGROUP.DEPBAR.LE gsb0, 0x0 ;  /* 0x00008000000079c5 */ /* 0x000fe40000010000 */
[----:B0-----:R-:W-:Y:S05]  /*6870*/  @!P0 BRA `(.L_x_18) ;  /* 0x0000002000f88947 */ /* 0x001fea0003800000 */
[----:B------:R-:W3:Y:S04]  /*6880*/  LDL R2, [R1] ;  /* 0x0000000001027983 */ /* 0x000ee80000100800 */
[----:B------:R-:W4:Y:S04]  /*6890*/  LDL R3, [R1+0x4] ;  /* 0x0000040001037983 */ /* 0x000f280000100800 */
[----:B------:R-:W5:Y:S04]  /*68a0*/  LDL R4, [R1+0x8] ;  /* 0x0000080001047983 */ /* 0x000f680000100800 */
[----:B------:R-:W2:Y:S04]  /*68b0*/  LDL R5, [R1+0xc] ;  /* 0x00000c0001057983 */ /* 0x000ea80000100800 */
        /* <DEDUP_REMOVED lines=102> */
[----:B------:R0:W-:Y:S04]  /*6f20*/  STL [R1+0x4b8], R131 ;  /* 0x0004b88301007387 */ /* 0x0001e80000100800 */
[----:B0-----:R-:W2:Y:S04]  /*6f30*/  LDL R131, [R1+0x1a8] ;  /* 0x0001a80001837983 */ /* 0x001ea80000100800 */
        /* <DEDUP_REMOVED lines=39> */
[----:B0-----:R-:W2:Y:S01]  /*71b0*/  LDL R151, [R1+0x1f8] ;  /* 0x0001f80001977983 */ /* 0x001ea20000100800 */
[----:B------:R-:W-:-:S01]  /*71c0*/  FADD R0, RZ, R0 ;  /* 0x00000000ff007221 */ /* 0x000fc20000000000 */
[----:B---3--:R-:W-:Y:S01]  /*71d0*/  FADD R2, RZ, R2 ;  /* 0x00000002ff027221 */ /* 0x008fe20000000000 */
[----:B----4-:R-:W-:-:S01]  /*71e0*/  FADD R3, RZ, R3 ;  /* 0x00000003ff037221 */ /* 0x010fc20000000000 */
[----:B-----5:R-:W-:Y:S01]  /*71f0*/  FADD R4, RZ, R4 ;  /* 0x00000004ff047221 */ /* 0x020fe20000000000 */
[----:B--2---:R-:W-:-:S01]  /*7200*/  FADD R5, RZ, R5 ;  /* 0x00000005ff057221 */ /* 0x004fc20000000000 */
[----:B------:R-:W-:Y:S01]  /*7210*/  FADD R6, RZ, R6 ;  /* 0x00000006ff067221 */ /* 0x000fe20000000000 */
[----:B------:R-:W-:-:S01]  /*7220*/  FADD R7, RZ, R7 ;  /* 0x00000007ff077221 */ /* 0x000fc20000000000 */
        /* <DEDUP_REMOVED lines=14> */
[----:B------:R-:W2:Y:S01]  /*7310*/  LDL.LU R131, [R1+0x4b8] ;  /* 0x0004b80001837983 */ /* 0x000ea20000300800 */
        /* <DEDUP_REMOVED lines=13> */
[----:B------:R-:W3:Y:S01]  /*73f0*/  LDL.LU R132, [R1+0x4b4] ;  /* 0x0004b40001847983 */ /* 0x000ee20000300800 */
        /* <DEDUP_REMOVED lines=16> */
[----:B------:R0:W-:Y:S01]  /*7500*/  STL [R1+0x200], R133 ;  /* 0x0002008501007387 */ /* 0x0001e20000100800 */
        /* <DEDUP_REMOVED lines=9> */
[----:B0-----:R-:W4:Y:S01]  /*75a0*/  LDL.LU R133, [R1+0x4b0] ;  /* 0x0004b00001857983 */ /* 0x001f220000300800 */
[----:B------:R-:W-:-:S01]  /*75b0*/  FADD R184, RZ, R184 ;  /* 0x000000b8ffb87221 */ /* 0x000fc20000000000 */
[----:B------:R-:W-:Y:S01]  /*75c0*/  FADD R185, RZ, R185 ;  /* 0x000000b9ffb97221 */ /* 0x000fe20000000000 */
[----:B------:R-:W-:-:S01]  /*75d0*/  FADD R186, RZ, R186 ;  /* 0x000000baffba7221 */ /* 0x000fc20000000000 */
        /* <DEDUP_REMOVED lines=10> */
[----:B0-----:R-:W5:Y:S01]  /*7680*/  LDL.LU R134, [R1+0x4ac] ;  /* 0x0004ac0001867983 */ /* 0x001f620000300800 */
        /* <DEDUP_REMOVED lines=52> */
[----:B0-----:R-:W5:Y:S04]  /*79d0*/  LDL.LU R138, [R1+0x49c] ;  /* 0x00049c00018a7983 */ /* 0x001f680000300800 */
[----:B------:R0:W-:Y:S01]  /*79e0*/  STL [R1+0x218], R139 ;  /* 0x0002188b01007387 */ /* 0x0001e20000100800 */
[----:B------:R-:W-:-:S03]  /*79f0*/  FADD R140, RZ, R140 ;  /* 0x0000008cff8c7221 */ /* 0x000fc60000000000 */
        /* <DEDUP_REMOVED lines=34> */
[----:B------:R0:W-:Y:S04]  /*7c20*/  STL [R1+0x248], R151 ;  /* 0x0002489701007387 */ /* 0x0001e80000100800 */
[----:B0-----:R-:W5:Y:S04]  /*7c30*/  LDL.LU R151, [R1+0x468] ;  /* 0x0004680001977983 */ /* 0x001f680000300800 */
[----:B------:R0:W-:Y:S02]  /*7c40*/  STL [R1+0x24c], R0 ;  /* 0x00024c0001007387 */ /* 0x0001e40000100800 */
[----:B0-----:R-:W-:-:S05]  /*7c50*/  FADD R0, RZ, R24 ;  /* 0x00000018ff007221 */ /* 0x001fca0000000000 */
        /* <DEDUP_REMOVED lines=213> */
[----:B--2---:R-:W-:-:S05]  /*89b0*/  FADD R0, RZ, R131 ;  /* 0x00000083ff007221 */ /* 0x004fca0000000000 */
[----:B------:R3:W-:Y:S02]  /*89c0*/  STL [R1+0x3fc], R0 ;  /* 0x0003fc0001007387 */ /* 0x0007e40000100800 */
[----:B---3--:R-:W-:-:S05]  /*89d0*/  FADD R0, RZ, R132 ;  /* 0x00000084ff007221 */ /* 0x008fca0000000000 */
[----:B------:R4:W-:Y:S02]  /*89e0*/  STL [R1+0x400], R0 ;  /* 0x0004000001007387 */ /* 0x0009e40000100800 */
[----:B----4-:R-:W-:-:S05]  /*89f0*/  FADD R0, RZ, R133 ;  /* 0x00000085ff007221 */ /* 0x010fca0000000000 */
[----:B------:R5:W-:Y:S02]  /*8a00*/  STL [R1+0x404], R0 ;  /* 0x0004040001007387 */ /* 0x000be40000100800 */
[----:B-----5:R-:W-:-:S05]  /*8a10*/  FADD R0, RZ, R134 ;  /* 0x00000086ff007221 */ /* 0x020fca0000000000 */
        /* <DEDUP_REMOVED lines=34> */
[----:B------:R0:W-:Y:S01]  /*8c40*/  STL [R1+0x44c], R0 ;  /* 0x00044c0001007387 */ /* 0x0001e20000100800 */
[----:B------:R-:W-:-:S05]  /*8c50*/  UMOV UR6, URZ ;  /* 0x0000003f00067c82 */ /* 0x000fca0008000000 */
.L_x_18:
[----:B------:R-:W-:Y:S01]  /*8c60*/  UIADD3 UR23, UR5, 0x1, URZ ;  /* 0x0000000105177890 */ /* 0x000fe2000fffe03f */
[----:B------:R-:W-:-:S03]  /*8c70*/  UMOV UR8, 0x1 ;  /* 0x0000000100087882 */ /* 0x000fc60000000000 */
[----:B------:R-:W-:-:S04]  /*8c80*/  UISETP.NE.AND UP0, UPT, UR23, 0x3, UPT ;  /* 0x000000031700788c */ /* 0x000fc8000bf05270 */
[----:B------:R-:W-:Y:S02]  /*8c90*/  USEL UR24, URZ, 0x1, UP0 ;  /* 0x000000013f187887 */ /* 0x000fe40008000000 */
[----:B------:R-:W-:Y:S02]  /*8ca0*/  USEL UR23, UR23, URZ, UP0 ;  /* 0x0000003f17177287 */ /* 0x000fe40008000000 */
[----:B------:R-:W-:-:S12]  /*8cb0*/  ULOP3.LUT UR24, UR4, UR24, URZ, 0x3c, !UPT ;  /* 0x0000001804187292 */ /* 0x000fd8000f8e3c3f */
.L_x_13:
[----:B------:R-:W-:-:S04]  /*8cc0*/  UISETP.LT.AND UP0, UPT, UR10, 0x1, UPT ;  /* 0x000000010a00788c */ /* 0x000fc8000bf01270 */
[----:B------:R-:W-:-:S04]  /*8cd0*/  USEL UR16, UR10, 0x1, UP0 ;  /* 0x000000010a107887 */ /* 0x000fc80008000000 */
[----:B------:R-:W-:-:S04]  /*8ce0*/  UIADD3 UR26, UR10, -UR16, URZ ;  /* 0x800000100a1a7290 */ /* 0x000fc8000fffe03f */
[----:B------:R-:W-:-:S06]  /*8cf0*/  UISETP.GE.AND UP0, UPT, UR26, 0x1, UPT ;  /* 0x000000011a00788c */ /* 0x000fcc000bf06270 */
[----:B------:R-:W-:-:S13]  /*8d00*/  PLOP3.LUT P0, PT, PT, PT, UP0, 0x80, 0x0 ;  /* 0x000000000000781c */ /* 0x000fda0003f0f008 */
[----:B------:R-:W-:Y:S05]  /*8d10*/  @!P0 BRA `(.L_x_19) ;  /* 0x0000008800848947 */ /* 0x000fea0003800000 */
[----:B------:R-:W-:Y:S01]  /*8d20*/  UMOV UR25, UR5 ;  /* 0x0000000500197c82 */ /* 0x000fe20008000000 */
[----:B------:R-:W-:-:S05]  /*8d30*/  ULDC UR27, c[0x0][0x50c] ;  /* 0x00014300001b7ab9 */ /* 0x000fca0000000800 */
.L_x_27:
[----:B------:R-:W-:-:S06]  /*8d40*/  UISETP.NE.AND UP0, UPT, UR22, 0x3, UPT ;  /* 0x000000031600788c */ /* 0x000fcc000bf05270 */
[----:B------:R-:W-:-:S13]  /*8d50*/  PLOP3.LUT P1, PT, PT, PT, UP0, 0x80, 0x0 ;  /* 0x000000000000781c */ /* 0x000fda0003f2f008 */
[----:B-----5:R-:W-:Y:S05]  /*8d60*/  @!P1 BRA `(.L_x_20) ;  /* 0x0000000000049947 */ /* 0x020fea0003800000 */
[----:B------:R-:W-:Y:S01]  /*8d70*/  BPT.TRAP 0x1 ;  /* 0x000000040000795c */ /* 0x000fe20000300000 */
.L_x_20:
[----:B------:R-:W1:Y:S01]  /*8d80*/  S2UR UR16, SR_CgaCtaId ;  /* 0x00000000001079c3 */ /* 0x000e620000008800 */
[----:B------:R-:W-:Y:S01]  /*8d90*/  UMOV UR12, 0x400 ;  /* 0x00000400000c7882 */ /* 0x000fe20000000000 */
[----:B0-----:R-:W-:-:S05]  /*8da0*/  IMAD.U32 R0, RZ, RZ, UR24 ;  /* 0x00000018ff007e24 */ /* 0x001fca000f8e00ff */
[----:B------:R-:W-:Y:S01]  /*8db0*/  SHF.L.U32 R0, R0, 0x1f, RZ ;  /* 0x0000001f00007819 */ /* 0x000fe200000006ff */
[----:B-1----:R-:W-:-:S04]  /*8dc0*/  ULEA UR12, UR16, UR12, 0x18 ;  /* 0x0000000c100c7291 */ /* 0x002fc8000f8ec03f */
[----:B------:R-:W-:-:S09]  /*8dd0*/  ULEA UR16, UR23, UR12, 0x3 ;  /* 0x0000000c17107291 */ /* 0x000fd2000f8e183f */
[----:B------:R0:W1:Y:S01]  /*8de0*/  SYNCS.PHASECHK.TRANS64.TRYWAIT P0, [UR16], R0 ;  /* 0x00000000ff0075a7 */ /* 0x0000620008000150 */
[----:B------:R-:W-:Y:S05]  /*8df0*/  @!P1 BRA `(.L_x_21) ;  /* 0x0000000000049947 */ /* 0x000fea0003800000 */
[----:B------:R-:W-:Y:S01]  /*8e00*/  BPT.TRAP 0x1 ;  /* 0x000000040000795c */ /* 0x000fe20000300000 */
.L_x_21:
[----:B-1----:R-:W-:Y:S05]  /*8e10*/  @P0 BRA `(.L_x_22) ;  /* 0x0000000000080947 */ /* 0x002fea0003800000 */
[----:B------:R-:W1:Y:S02]  /*8e20*/  SYNCS.PHASECHK.TRANS64.TRYWAIT P0, [UR16], R0 ;  /* 0x00000000ff0075a7 */ /* 0x000e640008000150 */
[----:B-1----:R-:W-:Y:S05]  /*8e30*/  @!P0 BRA `(.L_x_23) ;  /* 0x0000020800988947 */ /* 0x002fea0003800000 */
.L_x_22:
        /* <DEDUP_REMOVED lines=64> */
[----:B-1----:R-:W3:Y:S04]  /*9240*/  LDL.LU.64 R108, [R1] ;  /* 0x00000000016c7983 */ /* 0x002ee80000300a00 */
        /* <DEDUP_REMOVED lines=64> */
[----:B------:R-:W-:Y:S01]  /*9650*/  UISETP.NE.AND UP0, UPT, UR7, URZ, UPT ;  /* 0x0000003f0700728c */ /* 0x000fe2000bf05270 */
[----:B------:R-:W-:Y:S01]  /*9660*/  STL [R1+0x8bc], R23 ;  /* 0x0008bc1701007387 */ /* 0x000fe20000100800 */
[----:B------:R-:W-:Y:S02]  /*9670*/  USHF.R.U32.HI UR16, URZ, 0x4, UR16 ;  /* 0x000000043f107899 */ /* 0x000fe40008011610 */
[----:B------:R-:W-:Y:S01]  /*9680*/  USEL UR8, UR8, URZ, !UP0 ;  /* 0x0000003f08087287 */ /* 0x000fe2000c000000 */
[----:B------:R-:W-:Y:S01]  /*9690*/  STL [R1+0x8b8], R22 ;  /* 0x0008b81601007387 */ /* 0x000fe20000100800 */
[----:B------:R-:W-:Y:S02]  /*96a0*/  ULOP3.LUT UR16, UR16, 0x3fff, URZ, 0xc0, !UPT ;  /* 0x00003fff10107892 */ /* 0x000fe4000f8ec03f */
[----:B------:R-:W-:Y:S01]  /*96b0*/  UISETP.NE.U32.AND UP0, UPT, UR8, URZ, UPT ;  /* 0x0000003f0800728c */ /* 0x000fe2000bf05070 */
[----:B------:R-:W-:Y:S01]  /*96c0*/  STL [R1+0x8b4], R21 ;  /* 0x0008b41501007387 */ /* 0x000fe20000100800 */
[----:B------:R-:W-:-:S02]  /*96d0*/  ULOP3.LUT UR7, UR11, 0x10000, URZ, 0xfc, !UPT ;  /* 0x000100000b077892 */ /* 0x000fc4000f8efc3f */
[----:B------:R-:W-:Y:S01]  /*96e0*/  ULOP3.LUT UR8, UR16, 0x10000, URZ, 0xfc, !UPT ;  /* 0x0001000010087892 */ /* 0x000fe2000f8efc3f */
[----:B------:R-:W-:Y:S01]  /*96f0*/  STL [R1+0x8b0], R20 ;  /* 0x0008b01401007387 */ /* 0x000fe20000100800 */
[----:B------:R-:W-:Y:S02]  /*9700*/  ULEA UR7, UR23, UR7, 0xb ;  /* 0x0000000717077291 */ /* 0x000fe4000f8e583f */
[----:B------:R-:W-:Y:S01]  /*9710*/  ULEA UR8, UR23, UR8, 0xb ;  /* 0x0000000817087291 */ /* 0x000fe2000f8e583f */
[----:B------:R-:W-:Y:S01]  /*9720*/  STL [R1+0x8ac], R19 ;  /* 0x0008ac1301007387 */ /* 0x000fe20000100800 */
[----:B------:R-:W-:Y:S01]  /*9730*/  UMOV UR17, 0x40000040 ;  /* 0x4000004000117882 */ /* 0x000fe20000000000 */
[----:B------:R-:W-:Y:S02]  /*9740*/  UMOV UR19, 0x40000040 ;  /* 0x4000004000137882 */ /* 0x000fe40000000000 */
[----:B------:R-:W-:Y:S01]  /*9750*/  UMOV UR16, UR7 ;  /* 0x0000000700107c82 */ /* 0x000fe20008000000 */
[----:B------:R-:W-:Y:S01]  /*9760*/  STL [R1+0x8a8], R18 ;  /* 0x0008a81201007387 */ /* 0x000fe20000100800 */
[----:B------:R-:W-:-:S03]  /*9770*/  UMOV UR18, UR8 ;  /* 0x0000000800127c82 */ /* 0x000fc60008000000 */
[----:B------:R-:W-:Y:S04]  /*9780*/  STL [R1+0x8a4], R17 ;  /* 0x0008a41101007387 */ /* 0x000fe80000100800 */
        /* <DEDUP_REMOVED lines=14> */
[----:B-----5:R-:W-:Y:S01]  /*9870*/  STL [R1+0x868], R2 ;  /* 0x0008680201007387 */ /* 0x020fe20000100800 */
[----:B---3--:R-:W-:-:S06]  /*9880*/  WARPGROUP.ARRIVE ;  /* 0x00000000000079c5 */ /* 0x008fcc0000000000 */
[----:B------:R-:W-:Y:S03]  /*9890*/  QGMMA.64x256x32.F32.E4M3.E4M3 R108, gdesc[UR16], R108, UP0, gsb0 ;  /* 0x03e00000106c79f3 */ /* 0x000fe6000b80086c */
        /* <DEDUP_REMOVED lines=65> */
[----:B-1----:R-:W3:Y:S04]  /*9cb0*/  LDL.LU.64 R234, [R1+0xcb8] ;  /* 0x000cb80001ea7983 */ /* 0x002ee80000300a00 */
[----:B------:R-:W4:Y:S04]  /*9cc0*/  LDL.LU.64 R232, [R1+0xcb0] ;  /* 0x000cb00001e87983 */ /* 0x000f280000300a00 */
[----:B------:R-:W2:Y:S04]  /*9cd0*/  LDL.LU.64 R230, [R1+0xca8] ;  /* 0x000ca80001e67983 */ /* 0x000ea80000300a00 */
        /* <DEDUP_REMOVED lines=60> */
[----:B------:R-:W2:Y:S01]  /*a0a0*/  LDL.LU.64 R108, [R1+0xac0] ;  /* 0x000ac000016c7983 */ /* 0x000ea20000300a00 */
[----:B------:R-:W-:Y:S01]  /*a0b0*/  UIADD3 UR16, UR7, 0x400, URZ ;  /* 0x0000040007107890 */ /* 0x000fe2000fffe03f */
[----:B------:R-:W-:-:S02]  /*a0c0*/  UMOV UR17, 0x40000040 ;  /* 0x4000004000117882 */ /* 0x000fc40000000000 */
[----:B---3--:R-:W-:Y:S04]  /*a0d0*/  STL.64 [R1+0xab8], R234 ;  /* 0x000ab8ea01007387 */ /* 0x008fe80000100a00 */
[----:B----4-:R-:W-:Y:S04]  /*a0e0*/  STL.64 [R1+0xab0], R232 ;  /* 0x000ab0e801007387 */ /* 0x010fe80000100a00 */
[----:B--2---:R-:W-:Y:S04]  /*a0f0*/  STL.64 [R1+0xaa8], R230 ;  /* 0x000aa8e601007387 */ /* 0x004fe80000100a00 */
        /* <DEDUP_REMOVED lines=38> */
[----:B------:R-:W-:Y:S01]  /*a360*/  STL.64 [R1+0x970], R152 ;  /* 0x0009709801007387 */ /* 0x000fe20000100a00 */
[----:B------:R-:W-:-:S06]  /*a370*/  WARPGROUP.ARRIVE ;  /* 0x00000000000079c5 */ /* 0x000fcc0000000000 */
[----:B------:R-:W-:Y:S03]  /*a380*/  QGMMA.64x256x32.F32.E4M3.E4M3 R24, gdesc[UR16], R24, UP0, gsb0 ;  /* 0x03e00000101879f3 */ /* 0x000fe6000b800818 */
        /* <DEDUP_REMOVED lines=23> */
[----:B-1----:R-:W2:Y:S04]  /*a500*/  LDL.LU.64 R108, [R1] ;  /* 0x00000000016c7983 */ /* 0x002ea80000300a00 */
        /* <DEDUP_REMOVED lines=63> */
[----:B------:R-:W-:-:S02]  /*a900*/  UIADD3 UR16, UR7, 0x2, URZ ;  /* 0x0000000207107890 */ /* 0x000fc4000fffe03f */
[----:B------:R-:W-:Y:S01]  /*a910*/  UIADD3 UR18, UR8, 0x2, URZ ;  /* 0x0000000208127890 */ /* 0x000fe2000fffe03f */
[----:B------:R-:W-:Y:S01]  /*a920*/  UMOV UR17, 0x40000040 ;  /* 0x4000004000117882 */ /* 0x000fe20000000000 */
[----:B------:R-:W-:Y:S01]  /*a930*/  UMOV UR19, 0x40000040 ;  /* 0x4000004000137882 */ /* 0x000fe20000000000 */
[----:B--2---:R-:W-:-:S06]  /*a940*/  WARPGROUP.ARRIVE ;  /* 0x00000000000079c5 */ /* 0x004fcc0000000000 */
[----:B------:R-:W-:Y:S03]  /*a950*/  QGMMA.64x256x32.F32.E4M3.E4M3 R108, gdesc[UR16], R108, gsb0 ;  /* 0x03e00000106c79f3 */ /* 0x000fe6000800086c */
[----:B------:R-:W-:Y:S02]  /*a960*/  WARPGROUP.DEPBAR.LE gsb0, 0x0 ;  /* 0x00008000000079c5 */ /* 0x000fe40000010000 */
[----:B------:R-:W-:Y:S01]  /*a970*/  STL.64 [R1], R108 ;  /* 0x0000006c01007387 */ /* 0x000fe20000100a00 */
[----:B------:R-:W-:Y:S02]  /*a980*/  IMAD.MOV.U32 R2, RZ, RZ, R234 ;  /* 0x000000ffff027224 */ /* 0x000fe400078e00ea */
[----:B0-----:R-:W-:Y:S01]  /*a990*/  IMAD.MOV.U32 R0, RZ, RZ, R235 ;  /* 0x000000ffff007224 */ /* 0x001fe200078e00eb */
        /* <DEDUP_REMOVED lines=31> */
[----:B------:R-:W-:-:S03]  /*ab90*/  IMAD.MOV.U32 R23, RZ, RZ, R213 ;  /* 0x000000ffff177224 */ /* 0x000fc600078e00d5 */
        /* <DEDUP_REMOVED lines=40> */
[----:B------:R0:W-:Y:S04]  /*ae20*/  STL [R1+0x1a0], R212 ;  /* 0x0001a0d401007387 */ /* 0x0001e80000100800 */
[----:B------:R-:W2:Y:S04]  /*ae30*/  LDL.LU.64 R234, [R1+0xab8] ;  /* 0x000ab80001ea7983 */ /* 0x000ea80000300a00 */
[----:B------:R-:W3:Y:S04]  /*ae40*/  LDL.LU.64 R232, [R1+0xab0] ;  /* 0x000ab00001e87983 */ /* 0x000ee80000300a00 */
[----:B------:R-:W4:Y:S04]  /*ae50*/  LDL.LU.64 R230, [R1+0xaa8] ;  /* 0x000aa80001e67983 */ /* 0x000f280000300a00 */
        /* <DEDUP_REMOVED lines=8> */
[----:B0-----:R-:W4:Y:S04]  /*aee0*/  LDL.LU.64 R212, [R1+0xa60] ;  /* 0x000a600001d47983 */ /* 0x001f280000300a00 */
        /* <DEDUP_REMOVED lines=51> */
[----:B------:R-:W4:Y:S01]  /*b220*/  LDL.LU.64 R108, [R1+0x8c0] ;  /* 0x0008c000016c7983 */ /* 0x000f220000300a00 */
[----:B------:R-:W-:Y:S01]  /*b230*/  UIADD3 UR16, UR7, 0x402, URZ ;  /* 0x0000040207107890 */ /* 0x000fe2000fffe03f */
[----:B------:R-:W-:-:S02]  /*b240*/  UMOV UR17, 0x40000040 ;  /* 0x4000004000117882 */ /* 0x000fc40000000000 */
[----:B--2---:R-:W-:Y:S04]  /*b250*/  STL.64 [R1+0x860], R234 ;  /* 0x000860ea01007387 */ /* 0x004fe80000100a00 */
[----:B---3--:R-:W-:Y:S04]  /*b260*/  STL.64 [R1+0x858], R232 ;  /* 0x000858e801007387 */ /* 0x008fe80000100a00 */
[----:B----4-:R-:W-:Y:S04]  /*b270*/  STL.64 [R1+0x850], R230 ;  /* 0x000850e601007387 */ /* 0x010fe80000100a00 */
        /* <DEDUP_REMOVED lines=64> */
[----:B0-----:R-:W2:Y:S04]  /*b680*/  LDL.LU R108, [R1] ;  /* 0x00000000016c7983 */ /* 0x001ea80000300800 */
[----:B------:R-:W2:Y:S04]  /*b690*/  LDL.LU R109, [R1+0x4] ;  /* 0x00000400016d7983 */ /* 0x000ea80000300800 */
        /* <DEDUP_REMOVED lines=102> */
[----:B------:R-:W2:Y:S01]  /*bd00*/  LDL.LU R212, [R1+0x1a0] ;  /* 0x0001a00001d47983 */ /* 0x000ea20000300800 */
        /* <DEDUP_REMOVED lines=22> */
[----:B------:R-:W-:Y:S01]  /*be70*/  IMAD.MOV.U32 R235, RZ, RZ, R0 ;  /* 0x000000ffffeb7224 */ /* 0x000fe200078e0000 */
[----:B------:R-:W-:Y:S01]  /*be80*/  UIADD3 UR16, UR7, 0x4, URZ ;  /* 0x0000000407107890 */ /* 0x000fe2000fffe03f */
[----:B------:R0:W5:Y:S01]  /*be90*/  LDL.LU R23, [R1+0x8bc] ;  /* 0x0008bc0001177983 */ /* 0x0001620000300800 */
[----:B------:R-:W-:Y:S01]  /*bea0*/  UIADD3 UR18, UR8, 0x4, URZ ;  /* 0x0000000408127890 */ /* 0x000fe2000fffe03f */
[----:B------:R-:W-:Y:S01]  /*beb0*/  UMOV UR17, 0x40000040 ;  /* 0x4000004000117882 */ /* 0x000fe20000000000 */
[----:B------:R-:W-:Y:S01]  /*bec0*/  UMOV UR19, 0x40000040 ;  /* 0x4000004000137882 */ /* 0x000fe20000000000 */
[----:B------:R0:W5:Y:S04]  /*bed0*/  LDL.LU R22, [R1+0x8b8] ;  /* 0x0008b80001167983 */ /* 0x0001680000300800 */
        /* <DEDUP_REMOVED lines=19> */
[----:B------:R0:W5:Y:S01]  /*c010*/  LDL.LU R2, [R1+0x868] ;  /* 0x0008680001027983 */ /* 0x0001620000300800 */
[----:B--2---:R-:W-:-:S06]  /*c020*/  WARPGROUP.ARRIVE ;  /* 0x00000000000079c5 */ /* 0x004fcc0000000000 */
        /* <DEDUP_REMOVED lines=66> */
[----:B-1----:R-:W2:Y:S04]  /*c450*/  LDL.LU.64 R234, [R1+0x860] ;  /* 0x0008600001ea7983 */ /* 0x002ea80000300a00 */
        /* <DEDUP_REMOVED lines=268> */
[----:B-1----:R0:W5:Y:S04]  /*d520*/  LDL.LU.64 R234, [R1+0x660] ;  /* 0x0006600001ea7983 */ /* 0x0021680000300a00 */
[----:B------:R0:W5:Y:S04]  /*d530*/  LDL.LU.64 R232, [R1+0x658] ;  /* 0x0006580001e87983 */ /* 0x0001680000300a00 */
        /* <DEDUP_REMOVED lines=63> */
[----:B------:R-:W-:Y:S01]  /*d930*/  UMOV UR17, 0x40000040 ;  /* 0x4000004000117882 */ /* 0x000fe20000000000 */
[----:B------:R-:W-:-:S04]  /*d940*/  UIADD3 UR6, UR6, 0x4, URZ ;  /* 0x0000000406067890 */ /* 0x000fc8000fffe03f */
[----:B------:R-:W-:-:S04]  /*d950*/  UISETP.NE.AND UP0, UPT, UR6, UR27, UPT ;  /* 0x0000001b0600728c */ /* 0x000fc8000bf05270 */
[----:B------:R-:W-:-:S06]  /*d960*/  USEL UR7, URZ, 0x1, UP0 ;  /* 0x000000013f077887 */ /* 0x000fcc0008000000 */
[----:B------:R-:W-:Y:S01]  /*d970*/  ISETP.NE.AND P0, PT, RZ, UR7, PT ;  /* 0x00000007ff007c0c */ /* 0x000fe2000bf05270 */
[----:B--2---:R-:W-:-:S06]  /*d980*/  WARPGROUP.ARRIVE ;  /* 0x00000000000079c5 */ /* 0x004fcc0000000000 */
[----:B------:R-:W-:Y:S03]  /*d990*/  QGMMA.64x256x32.F32.E4M3.E4M3 R24, gdesc[UR16], R24, gsb0 ;  /* 0x03e00000101879f3 */ /* 0x000fe60008000818 */
[----:B------:R-:W-:-:S03]  /*d9a0*/  WARPGROUP.DEPBAR.LE gsb0, 0x0 ;  /* 0x00008000000079c5 */ /* 0x000fc60000010000 */
[----:B0-----:R-:W-:Y:S05]  /*d9b0*/  @!P0 BRA `(.L_x_24) ;  /* 0x0000003800fc8947 */ /* 0x001fea0003800000 */
[----:B-----5:R0:W-:Y:S04]  /*d9c0*/  STL [R1+0x690], R225 ;  /* 0x000690e101007387 */ /* 0x0201e80000100800 */
[----:B------:R1:W-:Y:S01]  /*d9d0*/  STL [R1+0x68c], R226 ;  /* 0x00068ce201007387 */ /* 0x0003e20000100800 */
[----:B0-----:R-:W-:-:S03]  /*d9e0*/  IMAD.MOV.U32 R225, RZ, RZ, R0 ;  /* 0x000000ffffe17224 */ /* 0x001fc600078e0000 */
[----:B-1----:R-:W2:Y:S04]  /*d9f0*/  LDL R226, [R1+0x4] ;  /* 0x0000040001e27983 */ /* 0x002ea80000100800 */
[----:B------:R0:W-:Y:S04]  /*da00*/  STL [R1+0x688], R227 ;  /* 0x000688e301007387 */ /* 0x0001e80000100800 */
[----:B0-----:R-:W3:Y:S04]  /*da10*/  LDL R227, [R1+0x8] ;  /* 0x0000080001e37983 */ /* 0x001ee80000100800 */
[----:B------:R0:W-:Y:S04]  /*da20*/  STL [R1+0x684], R228 ;  /* 0x000684e401007387 */ /* 0x0001e80000100800 */
[----:B0-----:R-:W4:Y:S04]  /*da30*/  LDL R228, [R1+0xc] ;  /* 0x00000c0001e47983 */ /* 0x001f280000100800 */
        /* <DEDUP_REMOVED lines=211> */
[----:B0-----:R-:W4:Y:S04]  /*e770*/  LDL.LU R122, [R1+0x200] ;  /* 0x00020000017a7983 */ /* 0x001f280000300800 */
        /* <DEDUP_REMOVED lines=10> */
[----:B------:R-:W4:Y:S04]  /*e820*/  LDL.LU R0, [R1+0x22c] ;  /* 0x00022c0001007983 */ /* 0x000f280000300800 */
        /* <DEDUP_REMOVED lines=37> */
[----:B0-----:R-:W4:Y:S04]  /*ea80*/  LDL.LU R146, [R1+0x210] ;  /* 0x0002100001927983 */ /* 0x001f280000300800 */
[----:B------:R0:W-:Y:S01]  /*ea90*/  STL [R1+0x478], R147 ;  /* 0x0004789301007387 */ /* 0x0001e20000100800 */
[----:B------:R-:W-:-:S03]  /*eaa0*/  FADD R2, R225, R2 ;  /* 0x00000002e1027221 */ /* 0x000fc60000000000 */
[----:B0-----:R-:W4:Y:S04]  /*eab0*/  LDL R147, [R1+0x1f8] ;  /* 0x0001f80001937983 */ /* 0x001f280000100800 */
[----:B------:R0:W-:Y:S01]  /*eac0*/  STL [R1+0x474], R148 ;  /* 0x0004749401007387 */ /* 0x0001e20000100800 */
[----:B--2---:R-:W-:-:S01]  /*ead0*/  FADD R3, R226, R3 ;  /* 0x00000003e2037221 */ /* 0x004fc20000000000 */
[----:B---3--:R-:W-:Y:S02]  /*eae0*/  FADD R4, R227, R4 ;  /* 0x00000004e3047221 */ /* 0x008fe40000000000 */
[----:B0-----:R-:W2:Y:S04]  /*eaf0*/  LDL R148, [R1+0x1c0] ;  /* 0x0001c00001947983 */ /* 0x001ea80000100800 */
[----:B------:R0:W-:Y:S01]  /*eb00*/  STL [R1+0x470], R149 ;  /* 0x0004709501007387 */ /* 0x0001e20000100800 */
[----:B----4-:R-:W-:-:S01]  /*eb10*/  FADD R5, R228, R5 ;  /* 0x00000005e4057221 */ /* 0x010fc20000000000 */
[----:B------:R-:W-:-:S02]  /*eb20*/  FADD R6, R229, R6 ;  /* 0x00000006e5067221 */ /* 0x000fc40000000000 */
[----:B0-----:R-:W3:Y:S04]  /*eb30*/  LDL R149, [R1+0x1f4] ;  /* 0x0001f40001957983 */ /* 0x001ee80000100800 */
[----:B------:R0:W-:Y:S01]  /*eb40*/  STL [R1+0x46c], R150 ;  /* 0x00046c9601007387 */ /* 0x0001e20000100800 */
[----:B------:R-:W-:-:S01]  /*eb50*/  FADD R7, R230, R7 ;  /* 0x00000007e6077221 */ /* 0x000fc20000000000 */
[----:B------:R-:W-:Y:S02]  /*eb60*/  FADD R8, R231, R8 ;  /* 0x00000008e7087221 */ /* 0x000fe40000000000 */
[----:B0-----:R-:W4:Y:S04]  /*eb70*/  LDL.LU R150, [R1+0x20c] ;  /* 0x00020c0001967983 */ /* 0x001f280000300800 */
[----:B------:R0:W-:Y:S01]  /*eb80*/  STL [R1+0x468], R151 ;  /* 0x0004689701007387 */ /* 0x0001e20000100800 */
[----:B------:R-:W-:-:S01]  /*eb90*/  FADD R9, R232, R9 ;  /* 0x00000009e8097221 */ /* 0x000fc20000000000 */
[----:B------:R-:W-:-:S02]  /*eba0*/  FADD R10, R233, R10 ;  /* 0x0000000ae90a7221 */ /* 0x000fc40000000000 */
[----:B0-----:R-:W3:Y:S04]  /*ebb0*/  LDL R151, [R1+0x1f0] ;  /* 0x0001f00001977983 */ /* 0x001ee80000100800 */
[----:B------:R-:W2:Y:S04]  /*ebc0*/  LDL.LU R225, [R1+0x690] ;  /* 0x0006900001e17983 */ /* 0x000ea80000300800 */
[----:B------:R-:W4:Y:S04]  /*ebd0*/  LDL.LU R226, [R1+0x68c] ;  /* 0x00068c0001e27983 */ /* 0x000f280000300800 */
[----:B------:R-:W3:Y:S04]  /*ebe0*/  LDL.LU R227, [R1+0x688] ;  /* 0x0006880001e37983 */ /* 0x000ee80000300800 */
[----:B------:R-:W3:Y:S04]  /*ebf0*/  LDL.LU R228, [R1+0x684] ;  /* 0x0006840001e47983 */ /* 0x000ee80000300800 */
[----:B------:R-:W3:Y:S01]  /*ec00*/  LDL.LU R229, [R1+0x680] ;  /* 0x0006800001e57983 */ /* 0x000ee20000300800 */
[----:B------:R-:W-:-:S03]  /*ec10*/  FADD R11, R234, R11 ;  /* 0x0000000bea0b7221 */ /* 0x000fc60000000000 */
[----:B------:R-:W3:Y:S01]  /*ec20*/  LDL.LU R230, [R1+0x67c] ;  /* 0x00067c0001e67983 */ /* 0x000ee20000300800 */
[----:B------:R-:W-:-:S03]  /*ec30*/  FADD R12, R235, R12 ;  /* 0x0000000ceb0c7221 */ /* 0x000fc60000000000 */
[----:B------:R-:W3:Y:S04]  /*ec40*/  LDL.LU R231, [R1+0x678] ;  /* 0x0006780001e77983 */ /* 0x000ee80000300800 */
[----:B------:R-:W3:Y:S04]  /*ec50*/  LDL.LU R232, [R1+0x674] ;  /* 0x0006740001e87983 */ /* 0x000ee80000300800 */
[----:B------:R-:W3:Y:S04]  /*ec60*/  LDL.LU R233, [R1+0x670] ;  /* 0x0006700001e97983 */ /* 0x000ee80000300800 */
[----:B------:R-:W3:Y:S04]  /*ec70*/  LDL.LU R234, [R1+0x66c] ;  /* 0x00066c0001ea7983 */ /* 0x000ee80000300800 */
[----:B------:R-:W3:Y:S01]  /*ec80*/  LDL.LU R235, [R1+0x668] ;  /* 0x0006680001eb7983 */ /* 0x000ee20000300800 */
[----:B------:R-:W-:-:S01]  /*ec90*/  FADD R13, R24, R13 ;  /* 0x0000000d180d7221 */ /* 0x000fc20000000000 */
[----:B------:R-:W-:Y:S01]  /*eca0*/  FADD R14, R25, R14 ;  /* 0x0000000e190e7221 */ /* 0x000fe20000000000 */
[----:B------:R-:W-:-:S01]  /*ecb0*/  FADD R15, R26, R15 ;  /* 0x0000000f1a0f7221 */ /* 0x000fc20000000000 */
[----:B------:R-:W3:Y:S01]  /*ecc0*/  LDL.LU R24, [R1+0x664] ;  /* 0x0006640001187983 */ /* 0x000ee20000300800 */
[----:B------:R-:W-:-:S01]  /*ecd0*/  FADD R16, R27, R16 ;  /* 0x000000101b107221 */ /* 0x000fc20000000000 */
[----:B------:R-:W-:-:S02]  /*ece0*/  FADD R17, R28, R17 ;  /* 0x000000111c117221 */ /* 0x000fc40000000000 */
[----:B------:R-:W3:Y:S01]  /*ecf0*/  LDL.LU R25, [R1+0x660] ;  /* 0x0006600001197983 */ /* 0x000ee20000300800 */
[----:B------:R-:W-:-:S03]  /*ed00*/  FADD R18, R29, R18 ;  /* 0x000000121d127221 */ /* 0x000fc60000000000 */
        /* <DEDUP_REMOVED lines=157> */
[----:B--2---:R-:W-:-:S03]  /*f6e0*/  FADD R225, R108, R225 ;  /* 0x000000e16ce17221 */ /* 0x004fc60000000000 */
[----:B------:R-:W2:Y:S01]  /*f6f0*/  LDL.LU R105, [R1+0x520] ;  /* 0x0005200001697983 */ /* 0x000ea20000300800 */
[----:B----4-:R-:W-:-:S03]  /*f700*/  FADD R226, R109, R226 ;  /* 0x000000e26de27221 */ /* 0x010fc60000000000 */
[----:B------:R-:W4:Y:S01]  /*f710*/  LDL.LU R106, [R1+0x51c] ;  /* 0x00051c00016a7983 */ /* 0x000f220000300800 */
[----:B---3--:R-:W-:-:S03]  /*f720*/  FADD R227, R110, R227 ;  /* 0x000000e36ee37221 */ /* 0x008fc60000000000 */
        /* <DEDUP_REMOVED lines=15> */
[----:B------:R-:W-:-:S01]  /*f820*/  FADD R235, R118, R235 ;  /* 0x000000eb76eb7221 */ /* 0x000fc20000000000 */
[----:B------:R-:W-:Y:S02]  /*f830*/  FADD R122, R121, R122 ;  /* 0x0000007a797a7221 */ /* 0x000fe40000000000 */
[----:B------:R-:W3:Y:S01]  /*f840*/  LDL.LU R115, [R1+0x4f8] ;  /* 0x0004f80001737983 */ /* 0x000ee20000300800 */
[----:B------:R-:W-:-:S03]  /*f850*/  FADD R236, R119, R236 ;  /* 0x000000ec77ec7221 */ /* 0x000fc60000000000 */
[----:B------:R-:W3:Y:S01]  /*f860*/  LDL.LU R116, [R1+0x4f4] ;  /* 0x0004f40001747983 */ /* 0x000ee20000300800 */
[----:B------:R-:W-:-:S03]  /*f870*/  FADD R237, R120, R237 ;  /* 0x000000ed78ed7221 */ /* 0x000fc60000000000 */
[----:B------:R-:W3:Y:S01]  /*f880*/  LDL.LU R117, [R1+0x4f0] ;  /* 0x0004f00001757983 */ /* 0x000ee20000300800 */
[----:B------:R-:W-:-:S03]  /*f890*/  FADD R124, R123, R124 ;  /* 0x0000007c7b7c7221 */ /* 0x000fc60000000000 */
[----:B------:R-:W3:Y:S04]  /*f8a0*/  LDL.LU R118, [R1+0x4ec] ;  /* 0x0004ec0001767983 */ /* 0x000ee80000300800 */
[----:B------:R-:W3:Y:S01]  /*f8b0*/  LDL.LU R119, [R1+0x4e8] ;  /* 0x0004e80001777983 */ /* 0x000ee20000300800 */
[----:B------:R-:W-:-:S03]  /*f8c0*/  FADD R126, R125, R126 ;  /* 0x0000007e7d7e7221 */ /* 0x000fc60000000000 */
[----:B------:R-:W3:Y:S04]  /*f8d0*/  LDL.LU R120, [R1+0x4e4] ;  /* 0x0004e40001787983 */ /* 0x000ee80000300800 */
[----:B------:R-:W3:Y:S04]  /*f8e0*/  LDL.LU R121, [R1+0x4e0] ;  /* 0x0004e00001797983 */ /* 0x000ee80000300800 */
[----:B------:R0:W-:Y:S01]  /*f8f0*/  STL [R1+0x200], R122 ;  /* 0x0002007a01007387 */ /* 0x0001e20000100800 */
[----:B------:R-:W-:-:S01]  /*f900*/  FADD R150, R127, R150 ;  /* 0x000000967f967221 */ /* 0x000fc20000000000 */
[----:B------:R-:W-:Y:S01]  /*f910*/  FADD R146, R148, R146 ;  /* 0x0000009294927221 */ /* 0x000fe20000000000 */
[----:B------:R-:W-:-:S01]  /*f920*/  FADD R143, R144, R143 ;  /* 0x0000008f908f7221 */ /* 0x000fc20000000000 */
[----:B------:R-:W-:Y:S01]  /*f930*/  FADD R141, R142, R141 ;  /* 0x0000008d8e8d7221 */ /* 0x000fe20000000000 */
[----:B0-----:R-:W3:Y:S04]  /*f940*/  LDL.LU R122, [R1+0x4dc] ;  /* 0x0004dc00017a7983 */ /* 0x001ee80000300800 */
[----:B------:R-:W3:Y:S04]  /*f950*/  LDL.LU R123, [R1+0x4d8] ;  /* 0x0004d800017b7983 */ /* 0x000ee80000300800 */
[----:B------:R0:W-:Y:S01]  /*f960*/  STL [R1+0x204], R124 ;  /* 0x0002047c01007387 */ /* 0x0001e20000100800 */
[----:B------:R-:W-:-:S01]  /*f970*/  FADD R139, R140, R139 ;  /* 0x0000008b8c8b7221 */ /* 0x000fc20000000000 */
[----:B------:R-:W-:Y:S01]  /*f980*/  FADD R137, R138, R137 ;  /* 0x000000898a897221 */ /* 0x000fe20000000000 */
[----:B------:R-:W-:-:S01]  /*f990*/  FADD R135, R136, R135 ;  /* 0x0000008788877221 */ /* 0x000fc20000000000 */
[----:B0-----:R-:W3:Y:S04]  /*f9a0*/  LDL.LU R124, [R1+0x4d4] ;  /* 0x0004d400017c7983 */ /* 0x001ee80000300800 */
[----:B------:R-:W3:Y:S04]  /*f9b0*/  LDL.LU R125, [R1+0x4d0] ;  /* 0x0004d000017d7983 */ /* 0x000ee80000300800 */
[----:B------:R0:W-:Y:S01]  /*f9c0*/  STL [R1+0x208], R126 ;  /* 0x0002087e01007387 */ /* 0x0001e20000100800 */
[----:B------:R-:W-:-:S01]  /*f9d0*/  FADD R131, R133, R131 ;  /* 0x0000008385837221 */ /* 0x000fc20000000000 */
[----:B------:R-:W-:-:S02]  /*f9e0*/  FADD R0, R129, R0 ;  /* 0x0000000081007221 */ /* 0x000fc40000000000 */
[----:B0-----:R-:W3:Y:S04]  /*f9f0*/  LDL.LU R126, [R1+0x4cc] ;  /* 0x0004cc00017e7983 */ /* 0x001ee80000300800 */
[----:B------:R-:W3:Y:S04]  /*fa00*/  LDL.LU R127, [R1+0x4c8] ;  /* 0x0004c800017f7983 */ /* 0x000ee80000300800 */
[----:B------:R-:W-:Y:S04]  /*fa10*/  STL [R1+0x20c], R150 ;  /* 0x00020c9601007387 */ /* 0x000fe80000100800 */
[----:B------:R-:W-:Y:S04]  /*fa20*/  STL [R1+0x210], R146 ;  /* 0x0002109201007387 */ /* 0x000fe80000100800 */
[----:B------:R-:W-:Y:S04]  /*fa30*/  STL [R1+0x214], R143 ;  /* 0x0002148f01007387 */ /* 0x000fe80000100800 */
[----:B------:R-:W-:Y:S04]  /*fa40*/  STL [R1+0x218], R141 ;  /* 0x0002188d01007387 */ /* 0x000fe80000100800 */
[----:B------:R-:W-:Y:S04]  /*fa50*/  STL [R1+0x21c], R139 ;  /* 0x00021c8b01007387 */ /* 0x000fe80000100800 */
[----:B------:R-:W-:Y:S04]  /*fa60*/  STL [R1+0x220], R137 ;  /* 0x0002208901007387 */ /* 0x000fe80000100800 */
[----:B------:R-:W2:Y:S04]  /*fa70*/  LDL.LU R129, [R1+0x230] ;  /* 0x0002300001817983 */ /* 0x000ea80000300800 */
[----:B------:R-:W-:Y:S04]  /*fa80*/  STL [R1+0x224], R135 ;  /* 0x0002248701007387 */ /* 0x000fe80000100800 */
[----:B------:R0:W-:Y:S04]  /*fa90*/  STL [R1+0x228], R131 ;  /* 0x0002288301007387 */ /* 0x0001e80000100800 */
[----:B0-----:R-:W4:Y:S04]  /*faa0*/  LDL.LU R131, [R1+0x234] ;  /* 0x0002340001837983 */ /* 0x001f280000300800 */
[----:B------:R-:W3:Y:S04]  /*fab0*/  LDL.LU R133, [R1+0x238] ;  /* 0x0002380001857983 */ /* 0x000ee80000300800 */
[----:B------:R0:W-:Y:S04]  /*fac0*/  STL [R1+0x22c], R0 ;  /* 0x00022c0001007387 */ /* 0x0001e80000100800 */
        /* <DEDUP_REMOVED lines=13> */
[----:B0-----:R-:W3:Y:S01]  /*fba0*/  LDL.LU R0, [R1+0x270] ;  /* 0x0002700001007983 */ /* 0x001ee20000300800 */
[----:B--2---:R-:W-:-:S03]  /*fbb0*/  FADD R129, R128, R129 ;  /* 0x0000008180817221 */ /* 0x004fc60000000000 */
[----:B------:R-:W2:Y:S04]  /*fbc0*/  LDL.LU R128, [R1+0x4c4] ;  /* 0x0004c40001807983 */ /* 0x000ea80000300800 */
[----:B------:R0:W-:Y:S04]  /*fbd0*/  STL [R1+0x230], R129 ;  /* 0x0002308101007387 */ /* 0x0001e80000100800 */
[----:B0-----:R-:W2:Y:S01]  /*fbe0*/  LDL.LU R129, [R1+0x4c0] ;  /* 0x0004c00001817983 */ /* 0x001ea20000300800 */
[----:B----4-:R-:W-:-:S03]  /*fbf0*/  FADD R131, R130, R131 ;  /* 0x0000008382837221 */ /* 0x010fc60000000000 */
[----:B------:R-:W4:Y:S01]  /*fc00*/  LDL.LU R130, [R1+0x4bc] ;  /* 0x0004bc0001827983 */ /* 0x000f220000300800 */
[----:B---3--:R-:W-:-:S03]  /*fc10*/  FADD R133, R132, R133 ;  /* 0x0000008584857221 */ /* 0x008fc60000000000 */
[----:B------:R0:W-:Y:S01]  /*fc20*/  STL [R1+0x234], R131 ;  /* 0x0002348301007387 */ /* 0x0001e20000100800 */
[----:B------:R-:W-:-:S03]  /*fc30*/  FADD R135, R134, R135 ;  /* 0x0000008786877221 */ /* 0x000fc60000000000 */
[----:B0-----:R-:W3:Y:S01]  /*fc40*/  LDL.LU R131, [R1+0x4b8] ;  /* 0x0004b80001837983 */ /* 0x001ee20000300800 */
[----:B------:R-:W-:-:S03]  /*fc50*/  FADD R150, R151, R150 ;  /* 0x0000009697967221 */ /* 0x000fc60000000000 */
[----:B------:R-:W3:Y:S01]  /*fc60*/  LDL.LU R132, [R1+0x4b4] ;  /* 0x0004b40001847983 */ /* 0x000ee20000300800 */
[----:B------:R-:W-:-:S03]  /*fc70*/  FADD R148, R149, R148 ;  /* 0x0000009495947221 */ /* 0x000fc60000000000 */
[----:B------:R0:W-:Y:S01]  /*fc80*/  STL [R1+0x238], R133 ;  /* 0x0002388501007387 */ /* 0x0001e20000100800 */
[----:B------:R-:W-:-:S01]  /*fc90*/  FADD R146, R147, R146 ;  /* 0x0000009293927221 */ /* 0x000fc20000000000 */
[----:B------:R-:W-:Y:S02]  /*fca0*/  FADD R144, R145, R144 ;  /* 0x0000009091907221 */ /* 0x000fe40000000000 */
[----:B0-----:R-:W3:Y:S01]  /*fcb0*/  LDL.LU R133, [R1+0x4b0] ;  /* 0x0004b00001857983 */ /* 0x001ee20000300800 */
[----:B------:R-:W-:-:S03]  /*fcc0*/  FADD R143, R24, R143 ;  /* 0x0000008f188f7221 */ /* 0x000fc60000000000 */
[----:B------:R-:W3:Y:S01]  /*fcd0*/  LDL.LU R134, [R1+0x4ac] ;  /* 0x0004ac0001867983 */ /* 0x000ee20000300800 */
[----:B------:R-:W-:-:S03]  /*fce0*/  FADD R142, R25, R142 ;  /* 0x0000008e198e7221 */ /* 0x000fc60000000000 */
[----:B------:R0:W-:Y:S01]  /*fcf0*/  STL [R1+0x23c], R135 ;  /* 0x00023c8701007387 */ /* 0x0001e20000100800 */
[----:B------:R-:W-:-:S01]  /*fd00*/  FADD R141, R26, R141 ;  /* 0x0000008d1a8d7221 */ /* 0x000fc20000000000 */
[----:B------:R-:W-:Y:S01]  /*fd10*/  FADD R140, R27, R140 ;  /* 0x0000008c1b8c7221 */ /* 0x000fe20000000000 */
[----:B------:R-:W-:-:S01]  /*fd20*/  FADD R139, R28, R139 ;  /* 0x0000008b1c8b7221 */ /* 0x000fc20000000000 */
[----:B0-----:R-:W3:Y:S01]  /*fd30*/  LDL.LU R135, [R1+0x4a8] ;  /* 0x0004a80001877983 */ /* 0x001ee20000300800 */
[----:B------:R-:W-:-:S03]  /*fd40*/  FADD R138, R29, R138 ;  /* 0x0000008a1d8a7221 */ /* 0x000fc60000000000 */
[----:B------:R0:W-:Y:S01]  /*fd50*/  STL [R1+0x240], R150 ;  /* 0x0002409601007387 */ /* 0x0001e20000100800 */
[----:B------:R-:W-:-:S03]  /*fd60*/  FADD R137, R30, R137 ;  /* 0x000000891e897221 */ /* 0x000fc60000000000 */
[----:B------:R1:W-:Y:S01]  /*fd70*/  STL [R1+0x244], R148 ;  /* 0x0002449401007387 */ /* 0x0003e20000100800 */
[----:B------:R-:W-:-:S03]  /*fd80*/  FADD R136, R31, R136 ;  /* 0x000000881f887221 */ /* 0x000fc60000000000 */
[----:B------:R1:W-:Y:S01]  /*fd90*/  STL [R1+0x248], R146 ;  /* 0x0002489201007387 */ /* 0x0003e20000100800 */
[----:B------:R-:W-:-:S03]  /*fda0*/  FADD R0, R32, R0 ;  /* 0x0000000020007221 */ /* 0x000fc60000000000 */
[----:B------:R1:W-:Y:S04]  /*fdb0*/  STL [R1+0x24c], R144 ;  /* 0x00024c9001007387 */ /* 0x0003e80000100800 */
[----:B------:R1:W-:Y:S04]  /*fdc0*/  STL [R1+0x250], R143 ;  /* 0x0002508f01007387 */ /* 0x0003e80000100800 */
[----:B------:R1:W-:Y:S04]  /*fdd0*/  STL [R1+0x254], R142 ;  /* 0x0002548e01007387 */ /* 0x0003e80000100800 */
[----:B------:R1:W-:Y:S04]  /*fde0*/  STL [R1+0x258], R141 ;  /* 0x0002588d01007387 */ /* 0x0003e80000100800 */
[----:B------:R1:W-:Y:S04]  /*fdf0*/  STL [R1+0x25c], R140 ;  /* 0x00025c8c01007387 */ /* 0x0003e80000100800 */
[----:B------:R1:W-:Y:S04]  /*fe00*/  STL [R1+0x260], R139 ;  /* 0x0002608b01007387 */ /* 0x0003e80000100800 */
[----:B------:R1:W-:Y:S04]  /*fe10*/  STL [R1+0x264], R138 ;  /* 0x0002648a01007387 */ /* 0x0003e80000100800 */
[----:B------:R-:W2:Y:S04]  /*fe20*/  LDL.LU R151, [R1+0x274] ;  /* 0x0002740001977983 */ /* 0x000ea80000300800 */
[----:B------:R1:W-:Y:S04]  /*fe30*/  STL [R1+0x268], R137 ;  /* 0x0002688901007387 */ /* 0x0003e80000100800 */
[----:B0-----:R-:W4:Y:S04]  /*fe40*/  LDL.LU R150, [R1+0x278] ;  /* 0x0002780001967983 */ /* 0x001f280000300800 */
[----:B------:R0:W-:Y:S04]  /*fe50*/  STL [R1+0x26c], R136 ;  /* 0x00026c8801007387 */ /* 0x0001e80000100800 */
[----:B------:R-:W3:Y:S04]  /*fe60*/  LDL.LU R149, [R1+0x27c] ;  /* 0x00027c0001957983 */ /* 0x000ee80000300800 */
[----:B------:R0:W-:Y:S04]  /*fe70*/  STL [R1+0x270], R0 ;  /* 0x0002700001007387 */ /* 0x0001e80000100800 */
[----:B-1----:R-:W3:Y:S04]  /*fe80*/  LDL.LU R148, [R1+0x280] ;  /* 0x0002800001947983 */ /* 0x002ee80000300800 */
        /* <DEDUP_REMOVED lines=11> */
[----:B0-----:R-:W3:Y:S04]  /*ff40*/  LDL.LU R136, [R1+0x2b0] ;  /* 0x0002b00001887983 */ /* 0x001ee80000300800 */
[----:B------:R-:W3:Y:S01]  /*ff50*/  LDL.LU R0, [R1+0x2b4] ;  /* 0x0002b40001007983 */ /* 0x000ee20000300800 */
[----:B--2---:R-:W-:-:S05]  /*ff60*/  FADD R151, R33, R151 ;  /* 0x0000009721977221 */ /* 0x004fca0000000000 */
[----:B------:R0:W-:Y:S01]  /*ff70*/  STL [R1+0x274], R151 ;  /* 0x0002749701007387 */ /* 0x0001e20000100800 */
[----:B----4-:R-:W-:-:S05]  /*ff80*/  FADD R150, R34, R150 ;  /* 0x0000009622967221 */ /* 0x010fca0000000000 */
[----:B------:R1:W-:Y:S01]  /*ff90*/  STL [R1+0x278], R150 ;  /* 0x0002789601007387 */ /* 0x0003e20000100800 */
[----:B---3--:R-:W-:-:S05]  /*ffa0*/  FADD R149, R35, R149 ;  /* 0x0000009523957221 */ /* 0x008fca0000000000 */
[----:B------:R2:W-:Y:S01]  /*ffb0*/  STL [R1+0x27c], R149 ;  /* 0x00027c9501007387 */ /* 0x0005e20000100800 */
[----:B------:R-:W-:-:S01]  /*ffc0*/  FADD R148, R36, R148 ;  /* 0x0000009424947221 */ /* 0x000fc20000000000 */
[----:B------:R-:W-:-:S04]  /*ffd0*/  FADD R147, R37, R147 ;  /* 0x0000009325937221 */ /* 0x000fc80000000000 */
[----:B------:R3:W-:Y:S01]  /*ffe0*/  STL [R1+0x280], R148 ;  /* 0x0002809401007387 */ /* 0x0007e20000100800 */
[----:B------:R-:W-:-:S03]  /*fff0*/  FADD R146, R38, R146 ;  /* 0x0000009226927221 */ /* 0x000fc60000000000 */
        /* <DEDUP_REMOVED lines=20> */
[----:B0-----:R-:W4:Y:S01]  /*10140*/  LDL.LU R151, [R1+0x2b8] ;  /* 0x0002b80001977983 */ /* 0x001f220000300800 */
[----:B------:R-:W-:-:S03]  /*10150*/  FADD R0, R49, R0 ;  /* 0x0000000031007221 */ /* 0x000fc60000000000 */
[----:B------:R0:W-:Y:S04]  /*10160*/  STL [R1+0x2ac], R137 ;  /* 0x0002ac8901007387 */ /* 0x0001e80000100800 */
[----:B-1----:R-:W4:Y:S04]  /*10170*/  LDL.LU R150, [R1+0x2bc] ;  /* 0x0002bc0001967983 */ /* 0x002f280000300800 */
[----:B------:R1:W-:Y:S04]  /*10180*/  STL [R1+0x2b0], R136 ;  /* 0x0002b08801007387 */ /* 0x0003e80000100800 */
[----:B--2---:R-:W2:Y:S04]  /*10190*/  LDL.LU R149, [R1+0x2c0] ;  /* 0x0002c00001957983 */ /* 0x004ea80000300800 */
[----:B------:R1:W-:Y:S04]  /*101a0*/  STL [R1+0x2b4], R0 ;  /* 0x0002b40001007387 */ /* 0x0003e80000100800 */
[----:B---3--:R-:W3:Y:S04]  /*101b0*/  LDL.LU R148, [R1+0x2c4] ;  /* 0x0002c40001947983 */ /* 0x008ee80000300800 */
[----:B----4-:R-:W4:Y:S04]  /*101c0*/  LDL.LU R147, [R1+0x2c8] ;  /* 0x0002c80001937983 */ /* 0x010f280000300800 */
[----:B------:R-:W4:Y:S04]  /*101d0*/  LDL.LU R146, [R1+0x2cc] ;  /* 0x0002cc0001927983 */ /* 0x000f280000300800 */
        /* <DEDUP_REMOVED lines=8> */
[----:B0-----:R-:W4:Y:S04]  /*10260*/  LDL.LU R137, [R1+0x2f0] ;  /* 0x0002f00001897983 */ /* 0x001f280000300800 */
[----:B-1----:R-:W4:Y:S04]  /*10270*/  LDL.LU R136, [R1+0x2f4] ;  /* 0x0002f40001887983 */ /* 0x002f280000300800 */
[----:B------:R-:W4:Y:S01]  /*10280*/  LDL.LU R0, [R1+0x2f8] ;  /* 0x0002f80001007983 */ /* 0x000f220000300800 */
[----:B------:R-:W-:-:S01]  /*10290*/  FADD R151, R50, R151 ;  /* 0x0000009732977221 */ /* 0x000fc20000000000 */
[----:B------:R-:W-:-:S04]  /*102a0*/  FADD R150, R51, R150 ;  /* 0x0000009633967221 */ /* 0x000fc80000000000 */
[----:B------:R0:W-:Y:S01]  /*102b0*/  STL [R1+0x2b8], R151 ;  /* 0x0002b89701007387 */ /* 0x0001e20000100800 */
[----:B--2---:R-:W-:-:S03]  /*102c0*/  FADD R149, R52, R149 ;  /* 0x0000009534957221 */ /* 0x004fc60000000000 */
[----:B------:R1:W-:Y:S01]  /*102d0*/  STL [R1+0x2bc], R150 ;  /* 0x0002bc9601007387 */ /* 0x0003e20000100800 */
[----:B---3--:R-:W-:-:S03]  /*102e0*/  FADD R148, R53, R148 ;  /* 0x0000009435947221 */ /* 0x008fc60000000000 */
[----:B------:R2:W-:Y:S01]  /*102f0*/  STL [R1+0x2c0], R149 ;  /* 0x0002c09501007387 */ /* 0x0005e20000100800 */
[----:B----4-:R-:W-:-:S03]  /*10300*/  FADD R147, R54, R147 ;  /* 0x0000009336937221 */ /* 0x010fc60000000000 */
        /* <DEDUP_REMOVED lines=198> */
[----:B------:R-:W-:Y:S01]  /*10f70*/  STL [R1+0x3c8], R151 ;  /* 0x0003c89701007387 */ /* 0x000fe20000100800 */
[----:B--2---:R-:W-:-:S03]  /*10f80*/  FADD R149, R120, R149 ;  /* 0x0000009578957221 */ /* 0x004fc60000000000 */
[----:B------:R-:W-:Y:S01]  /*10f90*/  STL [R1+0x3cc], R150 ;  /* 0x0003cc9601007387 */ /* 0x000fe20000100800 */
[----:B---3--:R-:W-:-:S03]  /*10fa0*/  FADD R148, R121, R148 ;  /* 0x0000009479947221 */ /* 0x008fc60000000000 */
[----:B------:R-:W-:Y:S01]  /*10fb0*/  STL [R1+0x3d0], R149 ;  /* 0x0003d09501007387 */ /* 0x000fe20000100800 */
[----:B----4-:R-:W-:-:S03]  /*10fc0*/  FADD R147, R122, R147 ;  /* 0x000000937a937221 */ /* 0x010fc60000000000 */
[----:B------:R-:W-:Y:S01]  /*10fd0*/  STL [R1+0x3d4], R148 ;  /* 0x0003d49401007387 */ /* 0x000fe20000100800 */
[----:B------:R-:W-:-:S03]  /*10fe0*/  FADD R146, R123, R146 ;  /* 0x000000927b927221 */ /* 0x000fc60000000000 */
        /* <DEDUP_REMOVED lines=17> */
[----:B------:R-:W-:-:S01]  /*11100*/  FADD R137, R132, R137 ;  /* 0x0000008984897221 */ /* 0x000fc20000000000 */
[----:B------:R-:W-:Y:S02]  /*11110*/  FADD R136, R133, R136 ;  /* 0x0000008885887221 */ /* 0x000fe40000000000 */
[----:B------:R-:W-:Y:S04]  /*11120*/  STL [R1+0x3fc], R138 ;  /* 0x0003fc8a01007387 */ /* 0x000fe80000100800 */
[----:B------:R0:W-:Y:S04]  /*11130*/  STL [R1+0x404], R136 ;  /* 0x0004048801007387 */ /* 0x0001e80000100800 */
[----:B------:R1:W-:Y:S04]  /*11140*/  STL [R1+0x400], R137 ;  /* 0x0004008901007387 */ /* 0x0003e80000100800 */
[----:B0-----:R-:W2:Y:S01]  /*11150*/  LDL.LU R136, [R1+0x40c] ;  /* 0x00040c0001887983 */ /* 0x001ea20000300800 */
[----:B------:R-:W-:-:S03]  /*11160*/  FADD R0, R134, R0 ;  /* 0x0000000086007221 */ /* 0x000fc60000000000 */
[----:B-1----:R-:W3:Y:S04]  /*11170*/  LDL.LU R137, [R1+0x410] ;  /* 0x0004100001897983 */ /* 0x002ee80000300800 */
[----:B------:R-:W4:Y:S04]  /*11180*/  LDL.LU R138, [R1+0x414] ;  /* 0x00041400018a7983 */ /* 0x000f280000300800 */
[----:B------:R0:W-:Y:S04]  /*11190*/  STL [R1+0x408], R0 ;  /* 0x0004080001007387 */ /* 0x0001e80000100800 */
        /* <DEDUP_REMOVED lines=13> */
[----:B0-----:R-:W4:Y:S01]  /*11270*/  LDL.LU R0, [R1+0x44c] ;  /* 0x00044c0001007983 */ /* 0x001f220000300800 */
[----:B--2---:R-:W-:-:S05]  /*11280*/  FADD R136, R135, R136 ;  /* 0x0000008887887221 */ /* 0x004fca0000000000 */
[----:B------:R0:W-:Y:S04]  /*11290*/  STL [R1+0x40c], R136 ;  /* 0x00040c8801007387 */ /* 0x0001e80000100800 */
[----:B0-----:R-:W3:Y:S02]  /*112a0*/  LDL.LU R136, [R1+0x4a4] ;  /* 0x0004a40001887983 */ /* 0x001ee40000300800 */
[----:B---3--:R-:W-:-:S05]  /*112b0*/  FADD R137, R136, R137 ;  /* 0x0000008988897221 */ /* 0x008fca0000000000 */
[----:B------:R0:W-:Y:S04]  /*112c0*/  STL [R1+0x410], R137 ;  /* 0x0004108901007387 */ /* 0x0001e80000100800 */
[----:B0-----:R-:W4:Y:S02]  /*112d0*/  LDL.LU R137, [R1+0x4a0] ;  /* 0x0004a00001897983 */ /* 0x001f240000300800 */
[----:B----4-:R-:W-:-:S05]  /*112e0*/  FADD R138, R137, R138 ;  /* 0x0000008a898a7221 */ /* 0x010fca0000000000 */
[----:B------:R0:W-:Y:S04]  /*112f0*/  STL [R1+0x414], R138 ;  /* 0x0004148a01007387 */ /* 0x0001e80000100800 */
[----:B0-----:R-:W2:Y:S02]  /*11300*/  LDL.LU R138, [R1+0x49c] ;  /* 0x00049c00018a7983 */ /* 0x001ea40000300800 */
[----:B--2---:R-:W-:-:S05]  /*11310*/  FADD R139, R138, R139 ;  /* 0x0000008b8a8b7221 */ /* 0x004fca0000000000 */
        /* <DEDUP_REMOVED lines=37> */
[----:B0-----:R-:W2:Y:S01]  /*11570*/  LDL.LU R151, [R1+0x468] ;  /* 0x0004680001977983 */ /* 0x001ea20000300800 */
[----:B------:R-:W-:Y:S01]  /*11580*/  UMOV UR6, URZ ;  /* 0x0000003f00067c82 */ /* 0x000fe20008000000 */
[----:B--2---:R-:W-:-:S05]  /*11590*/  FADD R0, R0, R151 ;  /* 0x0000009700007221 */ /* 0x004fca0000000000 */
[----:B------:R0:W-:Y:S02]  /*115a0*/  STL [R1+0x44c], R0 ;  /* 0x00044c0001007387 */ /* 0x0001e40000100800 */
.L_x_24:
[----:B------:R-:W-:Y:S05]  /*115b0*/  @!P1 BRA `(.L_x_25) ;  /* 0x0000000000049947 */ /* 0x000fea0003800000 */
[----:B------:R-:W-:Y:S01]  /*115c0*/  BPT.TRAP 0x1 ;  /* 0x000000040000795c */ /* 0x000fe20000300000 */
.L_x_25:
[----:B------:R-:W-:Y:S02]  /*115d0*/  UISETP.GT.U32.AND UP0, UPT, UR13, 0x1, UPT ;  /* 0x000000010d00788c */ /* 0x000fe4000bf04070 */
[----:B------:R-:W-:-:S04]  /*115e0*/  ULEA UR8, UR25, UR12, 0x3 ;  /* 0x0000000c19087291 */ /* 0x000fc8000f8e183f */
[----:B------:R-:W-:Y:S01]  /*115f0*/  UIADD3 UR8, UR8, 0x18, URZ ;  /* 0x0000001808087890 */ /* 0x000fe2000fffe03f */
[----:B------:R-:W-:-:S03]  /*11600*/  PLOP3.LUT P0, PT, PT, PT, UP0, 0x80, 0x0 ;  /* 0x000000000000781c */ /* 0x000fc60003f0f008 */
[----:B------:R-:W-:-:S09]  /*11610*/  UPRMT UR8, URZ, 0x654, UR8 ;  /* 0x000006543f087896 */ /* 0x000fd20008000008 */
[----:B------:R-:W-:Y:S01]  /*11620*/  SYNCS.ARRIVE.TRANS64.RED.A1T0 RZ, [UR8], RZ ;  /* 0x000000ffffff79a7 */ /* 0x000fe20008100408 */
[----:B------:R-:W-:Y:S05]  /*11630*/  @P0 BRA `(.L_x_26) ;  /* 0x0000000000040947 */ /* 0x000fea0003800000 */
[----:B------:R-:W-:Y:S01]  /*11640*/  BPT.TRAP 0x1 ;  /* 0x000000040000795c */ /* 0x000fe20000300000 */
.L_x_26:
[----:B------:R-:W-:Y:S02]  /*11650*/  UISETP.GT.AND UP2, UPT, UR26, 0x1, UPT ;  /* 0x000000011a00788c */ /* 0x000fe4000bf44270 */
[----:B------:R-:W-:Y:S02]  /*11660*/  UIADD3 UR23, UR23, 0x1, URZ ;  /* 0x0000000117177890 */ /* 0x000fe4000fffe03f */
[----:B------:R-:W-:Y:S02]  /*11670*/  UIADD3 UR25, UR25, 0x1, URZ ;  /* 0x0000000119197890 */ /* 0x000fe4000fffe03f */
[----:B------:R-:W-:Y:S01]  /*11680*/  PLOP3.LUT P0, PT, PT, PT, UP2, 0x80, 0x0 ;  /* 0x000000000000781c */ /* 0x000fe20003f0f028 */
[----:B------:R-:W-:Y:S02]  /*11690*/  UISETP.NE.AND UP0, UPT, UR23, 0x3, UPT ;  /* 0x000000031700788c */ /* 0x000fe4000bf05270 */
[----:B------:R-:W-:Y:S02]  /*116a0*/  UIADD3 UR16, UR26, -0x1, URZ ;  /* 0xffffffff1a107890 */ /* 0x000fe4000fffe03f */
[----:B------:R-:W-:-:S02]  /*116b0*/  USEL UR8, URZ, 0x1, UP0 ;  /* 0x000000013f087887 */ /* 0x000fc40008000000 */
[----:B------:R-:W-:Y:S02]  /*116c0*/  UISETP.NE.AND UP1, UPT, UR25, 0x3, UPT ;  /* 0x000000031900788c */ /* 0x000fe4000bf25270 */
[----:B------:R-:W-:Y:S02]  /*116d0*/  ULOP3.LUT UR24, UR24, UR8, URZ, 0x3c, !UPT ;  /* 0x0000000818187292 */ /* 0x000fe4000f8e3c3f */
[----:B------:R-:W-:Y:S02]  /*116e0*/  USEL UR23, UR23, URZ, UP0 ;  /* 0x0000003f17177287 */ /* 0x000fe40008000000 */
[----:B------:R-:W-:Y:S01]  /*116f0*/  USEL UR25, UR25, URZ, UP1 ;  /* 0x0000003f19197287 */ /* 0x000fe20008800000 */
[----:B------:R-:W-:Y:S01]  /*11700*/  UMOV UR8, 0x1 ;  /* 0x0000000100087882 */ /* 0x000fe20000000000 */
[----:B------:R-:W-:Y:S01]  /*11710*/  UMOV UR26, UR16 ;  /* 0x00000010001a7c82 */ /* 0x000fe20008000000 */
[----:B------:R-:W-:Y:S09]  /*11720*/  @P0 BRA `(.L_x_27) ;  /* 0xffffff7400840947 */ /* 0x000ff2000383ffff */
.L_x_19:
[----:B------:R-:W-:-:S04]  /*11730*/  UISETP.NE.AND UP0, UPT, UR6, URZ, UPT ;  /* 0x0000003f0600728c */ /* 0x000fc8000bf05270 */
[----:B------:R-:W-:-:S06]  /*11740*/  USEL UR6, URZ, 0x1, !UP0 ;  /* 0x000000013f067887 */ /* 0x000fcc000c000000 */
[----:B------:R-:W-:-:S13]  /*11750*/  ISETP.NE.AND P0, PT, RZ, UR6, PT ;  /* 0x00000006ff007c0c */ /* 0x000fda000bf05270 */
[----:B------:R-:W-:Y:S05]  /*11760*/  @!P0 BRA `(.L_x_28) ;  /* 0x0000003800188947 */ /* 0x000fea0003800000 */
[----:B------:R1:W-:Y:S04]  /*11770*/  STL [R1+0x620], R41 ;  /* 0x0006202901007387 */ /* 0x0003e80000100800 */
[----:B-1----:R-:W3:Y:S04]  /*11780*/  LDL.LU R41, [R1] ;  /* 0x0000000001297983 */ /* 0x002ee80000300800 */
[----:B------:R1:W-:Y:S04]  /*11790*/  STL [R1+0x61c], R42 ;  /* 0x00061c2a01007387 */ /* 0x0003e80000100800 */
[----:B-1----:R-:W4:Y:S04]  /*117a0*/  LDL.LU R42, [R1+0x4] ;  /* 0x00000400012a7983 */ /* 0x002f280000300800 */
[----:B------:R1:W-:Y:S04]  /*117b0*/  STL [R1+0x618], R43 ;  /* 0x0006182b01007387 */ /* 0x0003e80000100800 */
[----:B-1----:R-:W2:Y:S04]  /*117c0*/  LDL.LU R43, [R1+0x8] ;  /* 0x00000800012b7983 */ /* 0x002ea80000300800 */
        /* <DEDUP_REMOVED lines=146> */
[----:B0-----:R-:W2:Y:S04]  /*120f0*/  LDL.LU R0, [R1+0x204] ;  /* 0x0002040001007983 */ /* 0x001ea80000300800 */
[----:B------:R0:W-:Y:S04]  /*12100*/  STL [R1+0x4f0], R117 ;  /* 0x0004f07501007387 */ /* 0x0001e80000100800 */
        /* <DEDUP_REMOVED lines=68> */
[----:B0-----:R-:W2:Y:S01]  /*12550*/  LDL.LU R151, [R1+0x130] ;  /* 0x0001300001977983 */ /* 0x001ea20000300800 */
[----:B---3-5:R-:W-:Y:S01]  /*12560*/  FADD R2, R41, R2 ;  /* 0x0000000229027221 */ /* 0x028fe20000000000 */
[----:B----4-:R-:W-:Y:S01]  /*12570*/  FADD R3, R42, R3 ;  /* 0x000000032a037221 */ /* 0x010fe20000000000 */
[----:B--2---:R-:W-:Y:S01]  /*12580*/  FADD R4, R43, R4 ;  /* 0x000000042b047221 */ /* 0x004fe20000000000 */
[----:B------:R-:W2:Y:S01]  /*12590*/  LDL.LU R41, [R1+0x620] ;  /* 0x0006200001297983 */ /* 0x000ea20000300800 */
[----:B------:R-:W-:Y:S01]  /*125a0*/  FADD R5, R44, R5 ;  /* 0x000000052c057221 */ /* 0x000fe20000000000 */
[----:B------:R-:W-:-:S02]  /*125b0*/  FADD R6, R45, R6 ;  /* 0x000000062d067221 */ /* 0x000fc40000000000 */
[----:B------:R-:W3:Y:S01]  /*125c0*/  LDL.LU R42, [R1+0x61c] ;  /* 0x00061c00012a7983 */ /* 0x000ee20000300800 */
[----:B------:R-:W-:-:S03]  /*125d0*/  FADD R7, R46, R7 ;  /* 0x000000072e077221 */ /* 0x000fc60000000000 */
[----:B------:R-:W4:Y:S01]  /*125e0*/  LDL.LU R43, [R1+0x618] ;  /* 0x00061800012b7983 */ /* 0x000f220000300800 */
[----:B------:R-:W-:-:S03]  /*125f0*/  FADD R8, R47, R8 ;  /* 0x000000082f087221 */ /* 0x000fc60000000000 */
[----:B------:R-:W2:Y:S01]  /*12600*/  LDL.LU R44, [R1+0x614] ;  /* 0x00061400012c7983 */ /* 0x000ea20000300800 */
[----:B------:R-:W-:-:S03]  /*12610*/  FADD R9, R48, R9 ;  /* 0x0000000930097221 */ /* 0x000fc60000000000 */
        /* <DEDUP_REMOVED lines=133> */
[----:B------:R-:W-:Y:S01]  /*12e70*/  FADD R204, R115, R204 ;  /* 0x000000cc73cc7221 */ /* 0x000fe20000000000 */
[----:B------:R-:W-:Y:S02]  /*12e80*/  FADD R118, R119, R118 ;  /* 0x0000007677767221 */ /* 0x000fe40000000000 */
[----:B------:R-:W2:Y:S01]  /*12e90*/  LDL.LU R112, [R1+0x504] ;  /* 0x0005040001707983 */ /* 0x000ea20000300800 */
[----:B------:R-:W-:-:S03]  /*12ea0*/  FADD R205, R116, R205 ;  /* 0x000000cd74cd7221 */ /* 0x000fc60000000000 */
[----:B------:R-:W2:Y:S01]  /*12eb0*/  LDL.LU R113, [R1+0x500] ;  /* 0x0005000001717983 */ /* 0x000ea20000300800 */
[----:B------:R-:W-:-:S03]  /*12ec0*/  FADD R0, R117, R0 ;  /* 0x0000000075007221 */ /* 0x000fc60000000000 */
[----:B------:R-:W2:Y:S01]  /*12ed0*/  LDL.LU R114, [R1+0x4fc] ;  /* 0x0004fc0001727983 */ /* 0x000ea20000300800 */
[----:B------:R-:W-:-:S03]  /*12ee0*/  FADD R208, R149, R208 ;  /* 0x000000d095d07221 */ /* 0x000fc60000000000 */
[----:B------:R-:W2:Y:S04]  /*12ef0*/  LDL.LU R115, [R1+0x4f8] ;  /* 0x0004f80001737983 */ /* 0x000ea80000300800 */
[----:B------:R-:W2:Y:S01]  /*12f00*/  LDL.LU R116, [R1+0x4f4] ;  /* 0x0004f40001747983 */ /* 0x000ea20000300800 */
[----:B------:R-:W-:Y:S01]  /*12f10*/  FADD R207, R150, R207 ;  /* 0x000000cf96cf7221 */ /* 0x000fe20000000000 */
[----:B------:R-:W-:Y:S01]  /*12f20*/  FADD R206, R151, R206 ;  /* 0x000000ce97ce7221 */ /* 0x000fe20000000000 */
[----:B------:R-:W-:Y:S01]  /*12f30*/  FADD R237, R120, R237 ;  /* 0x000000ed78ed7221 */ /* 0x000fe20000000000 */
[----:B------:R-:W3:Y:S01]  /*12f40*/  LDL.LU R117, [R1+0x1b8] ;  /* 0x0001b80001757983 */ /* 0x000ee20000300800 */
[----:B------:R-:W-:Y:S01]  /*12f50*/  FADD R236, R121, R236 ;  /* 0x000000ec79ec7221 */ /* 0x000fe20000000000 */
[----:B------:R-:W-:Y:S01]  /*12f60*/  FADD R235, R122, R235 ;  /* 0x000000eb7aeb7221 */ /* 0x000fe20000000000 */
[----:B------:R-:W-:Y:S01]  /*12f70*/  FADD R234, R123, R234 ;  /* 0x000000ea7bea7221 */ /* 0x000fe20000000000 */
[----:B------:R-:W3:Y:S01]  /*12f80*/  LDL.LU R149, [R1+0x208] ;  /* 0x0002080001957983 */ /* 0x000ee20000300800 */
[----:B------:R-:W-:Y:S01]  /*12f90*/  FADD R233, R124, R233 ;  /* 0x000000e97ce97221 */ /* 0x000fe20000000000 */
[----:B------:R-:W-:Y:S01]  /*12fa0*/  FADD R232, R125, R232 ;  /* 0x000000e87de87221 */ /* 0x000fe20000000000 */
[----:B------:R-:W-:Y:S01]  /*12fb0*/  FADD R231, R126, R231 ;  /* 0x000000e77ee77221 */ /* 0x000fe20000000000 */
[----:B------:R0:W-:Y:S01]  /*12fc0*/  STL [R1+0x200], R118 ;  /* 0x0002007601007387 */ /* 0x0001e20000100800 */
[----:B------:R-:W-:Y:S01]  /*12fd0*/  FADD R230, R127, R230 ;  /* 0x000000e67fe67221 */ /* 0x000fe20000000000 */
        /* <DEDUP_REMOVED lines=8> */
[----:B0-----:R-:W4:Y:S01]  /*13060*/  LDL.LU R118, [R1+0x1bc] ;  /* 0x0001bc0001767983 */ /* 0x001f220000300800 */
[----:B------:R-:W-:Y:S01]  /*13070*/  FADD R215, R142, R215 ;  /* 0x000000d78ed77221 */ /* 0x000fe20000000000 */
[----:B------:R-:W-:Y:S01]  /*13080*/  FADD R224, R133, R224 ;  /* 0x000000e085e07221 */ /* 0x000fe20000000000 */
[----:B------:R-:W-:Y:S01]  /*13090*/  FADD R214, R143, R214 ;  /* 0x000000d68fd67221 */ /* 0x000fe20000000000 */
[----:B------:R0:W-:Y:S01]  /*130a0*/  STL [R1+0x204], R0 ;  /* 0x0002040001007387 */ /* 0x0001e20000100800 */
[----:B------:R-:W-:Y:S01]  /*130b0*/  FADD R223, R134, R223 ;  /* 0x000000df86df7221 */ /* 0x000fe20000000000 */
[----:B------:R-:W-:Y:S01]  /*130c0*/  FADD R213, R144, R213 ;  /* 0x000000d590d57221 */ /* 0x000fe20000000000 */
[----:B------:R-:W-:Y:S01]  /*130d0*/  FADD R222, R135, R222 ;  /* 0x000000de87de7221 */ /* 0x000fe20000000000 */
[----:B------:R-:W4:Y:S01]  /*130e0*/  LDL.LU R150, [R1+0x20c] ;  /* 0x00020c0001967983 */ /* 0x000f220000300800 */
[----:B------:R-:W-:Y:S01]  /*130f0*/  FADD R212, R145, R212 ;  /* 0x000000d491d47221 */ /* 0x000fe20000000000 */
[----:B------:R-:W-:Y:S01]  /*13100*/  FADD R221, R136, R221 ;  /* 0x000000dd88dd7221 */ /* 0x000fe20000000000 */
[----:B------:R-:W-:Y:S01]  /*13110*/  FADD R211, R146, R211 ;  /* 0x000000d392d37221 */ /* 0x000fe20000000000 */
[----:B------:R-:W2:Y:S01]  /*13120*/  LDL.LU R119, [R1+0x1c0] ;  /* 0x0001c00001777983 */ /* 0x000ea20000300800 */
[----:B------:R-:W-:Y:S01]  /*13130*/  FADD R220, R137, R220 ;  /* 0x000000dc89dc7221 */ /* 0x000fe20000000000 */
[----:B------:R-:W-:Y:S01]  /*13140*/  FADD R210, R147, R210 ;  /* 0x000000d293d27221 */ /* 0x000fe20000000000 */
[----:B------:R-:W-:Y:S01]  /*13150*/  FADD R219, R138, R219 ;  /* 0x000000db8adb7221 */ /* 0x000fe20000000000 */
[----:B------:R-:W2:Y:S01]  /*13160*/  LDL.LU R151, [R1+0x210] ;  /* 0x0002100001977983 */ /* 0x000ea20000300800 */
[----:B------:R-:W-:-:S03]  /*13170*/  FADD R209, R148, R209 ;  /* 0x000000d194d17221 */ /* 0x000fc60000000000 */
[----:B------:R-:W2:Y:S04]  /*13180*/  LDL.LU R120, [R1+0x1c4] ;  /* 0x0001c40001787983 */ /* 0x000ea80000300800 */
[----:B0-----:R-:W2:Y:S04]  /*13190*/  LDL.LU R0, [R1+0x214] ;  /* 0x0002140001007983 */ /* 0x001ea80000300800 */
        /* <DEDUP_REMOVED lines=28> */
[----:B---3--:R-:W-:-:S03]  /*13360*/  FADD R149, R117, R149 ;  /* 0x0000009575957221 */ /* 0x008fc60000000000 */
[----:B------:R-:W3:Y:S04]  /*13370*/  LDL.LU R117, [R1+0x4f0] ;  /* 0x0004f00001757983 */ /* 0x000ee80000300800 */
[----:B------:R0:W-:Y:S04]  /*13380*/  STL [R1+0x208], R149 ;  /* 0x0002089501007387 */ /* 0x0001e80000100800 */
[----:B0-----:R-:W3:Y:S01]  /*13390*/  LDL.LU R149, [R1+0x250] ;  /* 0x0002500001957983 */ /* 0x001ee20000300800 */
[----:B----4-:R-:W-:-:S03]  /*133a0*/  FADD R150, R118, R150 ;  /* 0x0000009676967221 */ /* 0x010fc60000000000 */
[----:B------:R-:W4:Y:S04]  /*133b0*/  LDL.LU R118, [R1+0x4ec] ;  /* 0x0004ec0001767983 */ /* 0x000f280000300800 */
[----:B------:R0:W-:Y:S01]  /*133c0*/  STL [R1+0x20c], R150 ;  /* 0x00020c9601007387 */ /* 0x0001e20000100800 */
[----:B--2---:R-:W-:-:S03]  /*133d0*/  FADD R151, R119, R151 ;  /* 0x0000009777977221 */ /* 0x004fc60000000000 */
[----:B0-----:R-:W2:Y:S04]  /*133e0*/  LDL.LU R150, [R1+0x254] ;  /* 0x0002540001967983 */ /* 0x001ea80000300800 */
[----:B------:R-:W4:Y:S04]  /*133f0*/  LDL.LU R119, [R1+0x4e8] ;  /* 0x0004e80001777983 */ /* 0x000f280000300800 */
[----:B------:R0:W-:Y:S04]  /*13400*/  STL [R1+0x210], R151 ;  /* 0x0002109701007387 */ /* 0x0001e80000100800 */
[----:B0-----:R-:W4:Y:S01]  /*13410*/  LDL.LU R151, [R1+0x258] ;  /* 0x0002580001977983 */ /* 0x001f220000300800 */
[----:B------:R-:W-:Y:S01]  /*13420*/  FADD R0, R120, R0 ;  /* 0x0000000078007221 */ /* 0x000fe20000000000 */
[----:B------:R-:W-:-:S02]  /*13430*/  FADD R122, R121, R122 ;  /* 0x0000007a797a7221 */ /* 0x000fc40000000000 */
[----:B------:R-:W4:Y:S01]  /*13440*/  LDL.LU R120, [R1+0x4e4] ;  /* 0x0004e40001787983 */ /* 0x000f220000300800 */
[----:B------:R-:W-:-:S03]  /*13450*/  FADD R124, R123, R124 ;  /* 0x0000007c7b7c7221 */ /* 0x000fc60000000000 */
[----:B------:R0:W-:Y:S01]  /*13460*/  STL [R1+0x214], R0 ;  /* 0x0002140001007387 */ /* 0x0001e20000100800 */
[----:B------:R-:W-:-:S03]  /*13470*/  FADD R126, R125, R126 ;  /* 0x0000007e7d7e7221 */ /* 0x000fc60000000000 */
[----:B0-----:R-:W4:Y:S04]  /*13480*/  LDL.LU R0, [R1+0x25c] ;  /* 0x00025c0001007983 */ /* 0x001f280000300800 */
[----:B------:R-:W4:Y:S04]  /*13490*/  LDL.LU R121, [R1+0x4e0] ;  /* 0x0004e00001797983 */ /* 0x000f280000300800 */
[----:B------:R0:W-:Y:S01]  /*134a0*/  STL [R1+0x218], R122 ;  /* 0x0002187a01007387 */ /* 0x0001e20000100800 */
[----:B------:R-:W-:Y:S01]  /*134b0*/  FADD R128, R127, R128 ;  /* 0x000000807f807221 */ /* 0x000fe20000000000 */
[----:B------:R-:W-:-:S02]  /*134c0*/  FADD R139, R129, R139 ;  /* 0x0000008b818b7221 */ /* 0x000fc40000000000 */
[----:B0-----:R-:W4:Y:S04]  /*134d0*/  LDL.LU R122, [R1+0x4dc] ;  /* 0x0004dc00017a7983 */ /* 0x001f280000300800 */
[----:B------:R-:W4:Y:S04]  /*134e0*/  LDL.LU R123, [R1+0x4d8] ;  /* 0x0004d800017b7983 */ /* 0x000f280000300800 */
[----:B------:R0:W-:Y:S01]  /*134f0*/  STL [R1+0x21c], R124 ;  /* 0x00021c7c01007387 */ /* 0x0001e20000100800 */
[----:B------:R-:W-:-:S03]  /*13500*/  FADD R140, R130, R140 ;  /* 0x0000008c828c7221 */ /* 0x000fc60000000000 */
        /* <DEDUP_REMOVED lines=34> */
[----:B------:R0:W-:Y:S04]  /*13730*/  STL [R1+0x240], R145 ;  /* 0x0002409101007387 */ /* 0x0001e80000100800 */
[----:B0-----:R-:W4:Y:S04]  /*13740*/  LDL.LU R145, [R1+0x278] ;  /* 0x0002780001917983 */ /* 0x001f280000300800 */
[----:B------:R-:W4:Y:S04]  /*13750*/  LDL.LU R136, [R1+0x4a4] ;  /* 0x0004a40001887983 */ /* 0x000f280000300800 */
[----:B------:R0:W-:Y:S04]  /*13760*/  STL [R1+0x244], R146 ;  /* 0x0002449201007387 */ /* 0x0001e80000100800 */
[----:B0-----:R-:W4:Y:S04]  /*13770*/  LDL.LU R146, [R1+0x27c] ;  /* 0x00027c0001927983 */ /* 0x001f280000300800 */
[----:B------:R-:W4:Y:S04]  /*13780*/  LDL.LU R137, [R1+0x4a0] ;  /* 0x0004a00001897983 */ /* 0x000f280000300800 */
[----:B------:R0:W-:Y:S04]  /*13790*/  STL [R1+0x248], R147 ;  /* 0x0002489301007387 */ /* 0x0001e80000100800 */
[----:B0-----:R-:W4:Y:S04]  /*137a0*/  LDL.LU R147, [R1+0x280] ;  /* 0x0002800001937983 */ /* 0x001f280000300800 */
[----:B------:R-:W4:Y:S01]  /*137b0*/  LDL.LU R138, [R1+0x49c] ;  /* 0x00049c00018a7983 */ /* 0x000f220000300800 */
[----:B---3--:R-:W-:-:S03]  /*137c0*/  FADD R149, R24, R149 ;  /* 0x0000009518957221 */ /* 0x008fc60000000000 */
[----:B------:R0:W-:Y:S04]  /*137d0*/  STL [R1+0x24c], R148 ;  /* 0x00024c9401007387 */ /* 0x0001e80000100800 */
[----:B0-----:R-:W3:Y:S04]  /*137e0*/  LDL.LU R148, [R1+0x284] ;  /* 0x0002840001947983 */ /* 0x001ee80000300800 */
[----:B------:R0:W-:Y:S01]  /*137f0*/  STL [R1+0x250], R149 ;  /* 0x0002509501007387 */ /* 0x0001e20000100800 */
[----:B--2---:R-:W-:-:S03]  /*13800*/  FADD R150, R25, R150 ;  /* 0x0000009619967221 */ /* 0x004fc60000000000 */
[----:B0-----:R-:W2:Y:S04]  /*13810*/  LDL.LU R149, [R1+0x288] ;  /* 0x0002880001957983 */ /* 0x001ea80000300800 */
[----:B------:R0:W-:Y:S04]  /*13820*/  STL [R1+0x254], R150 ;  /* 0x0002549601007387 */ /* 0x0001e80000100800 */
[----:B0-----:R-:W2:Y:S01]  /*13830*/  LDL.LU R150, [R1+0x28c] ;  /* 0x00028c0001967983 */ /* 0x001ea20000300800 */
[----:B----4-:R-:W-:-:S05]  /*13840*/  FADD R151, R26, R151 ;  /* 0x000000971a977221 */ /* 0x010fca0000000000 */
[----:B------:R0:W-:Y:S04]  /*13850*/  STL [R1+0x258], R151 ;  /* 0x0002589701007387 */ /* 0x0001e80000100800 */
[----:B0-----:R-:W4:Y:S01]  /*13860*/  LDL.LU R151, [R1+0x290] ;  /* 0x0002900001977983 */ /* 0x001f220000300800 */
[----:B------:R-:W-:-:S03]  /*13870*/  FADD R0, R27, R0 ;  /* 0x000000001b007221 */ /* 0x000fc60000000000 */
[----:B------:R-:W4:Y:S04]  /*13880*/  LDL.LU R27, [R1+0x2c8] ;  /* 0x0002c800011b7983 */ /* 0x000f280000300800 */
[----:B------:R-:W4:Y:S04]  /*13890*/  LDL.LU R26, [R1+0x2cc] ;  /* 0x0002cc00011a7983 */ /* 0x000f280000300800 */
[----:B------:R-:W4:Y:S04]  /*138a0*/  LDL.LU R25, [R1+0x2d0] ;  /* 0x0002d00001197983 */ /* 0x000f280000300800 */
[----:B------:R0:W-:Y:S04]  /*138b0*/  STL [R1+0x25c], R0 ;  /* 0x00025c0001007387 */ /* 0x0001e80000100800 */
[----:B------:R-:W4:Y:S04]  /*138c0*/  LDL.LU R24, [R1+0x2d4] ;  /* 0x0002d40001187983 */ /* 0x000f280000300800 */
[----:B0-----:R-:W4:Y:S01]  /*138d0*/  LDL.LU R0, [R1+0x2d8] ;  /* 0x0002d80001007983 */ /* 0x001f220000300800 */
[----:B------:R-:W-:-:S05]  /*138e0*/  FADD R139, R28, R139 ;  /* 0x0000008b1c8b7221 */ /* 0x000fca0000000000 */
[----:B------:R0:W-:Y:S04]  /*138f0*/  STL [R1+0x260], R139 ;  /* 0x0002608b01007387 */ /* 0x0001e80000100800 */
[----:B0-----:R-:W4:Y:S01]  /*13900*/  LDL.LU R139, [R1+0x498] ;  /* 0x00049800018b7983 */ /* 0x001f220000300800 */
[----:B------:R-:W-:-:S03]  /*13910*/  FADD R140, R29, R140 ;  /* 0x0000008c1d8c7221 */ /* 0x000fc60000000000 */
[----:B------:R-:W4:Y:S04]  /*13920*/  LDL.LU R28, [R1+0x2c4] ;  /* 0x0002c400011c7983 */ /* 0x000f280000300800 */
        /* <DEDUP_REMOVED lines=30> */
[----:B---3--:R-:W-:-:S03]  /*13b10*/  FADD R148, R37, R148 ;  /* 0x0000009425947221 */ /* 0x008fc60000000000 */
[----:B------:R-:W3:Y:S04]  /*13b20*/  LDL.LU R36, [R1+0x2a4] ;  /* 0x0002a40001247983 */ /* 0x000ee80000300800 */
[----:B------:R0:W-:Y:S01]  /*13b30*/  STL [R1+0x284], R148 ;  /* 0x0002849401007387 */ /* 0x0001e20000100800 */
[----:B--2---:R-:W-:-:S03]  /*13b40*/  FADD R149, R38, R149 ;  /* 0x0000009526957221 */ /* 0x004fc60000000000 */
[----:B0-----:R-:W2:Y:S04]  /*13b50*/  LDL.LU R148, [R1+0x474] ;  /* 0x0004740001947983 */ /* 0x001ea80000300800 */
[----:B------:R-:W2:Y:S04]  /*13b60*/  LDL.LU R37, [R1+0x2a0] ;  /* 0x0002a00001257983 */ /* 0x000ea80000300800 */
[----:B------:R0:W-:Y:S01]  /*13b70*/  STL [R1+0x288], R149 ;  /* 0x0002889501007387 */ /* 0x0001e20000100800 */
[----:B------:R-:W-:-:S03]  /*13b80*/  FADD R150, R39, R150 ;  /* 0x0000009627967221 */ /* 0x000fc60000000000 */
[----:B0-----:R-:W2:Y:S04]  /*13b90*/  LDL.LU R149, [R1+0x470] ;  /* 0x0004700001957983 */ /* 0x001ea80000300800 */
[----:B------:R-:W2:Y:S04]  /*13ba0*/  LDL.LU R38, [R1+0x29c] ;  /* 0x00029c0001267983 */ /* 0x000ea80000300800 */
[----:B------:R0:W-:Y:S01]  /*13bb0*/  STL [R1+0x28c], R150 ;  /* 0x00028c9601007387 */ /* 0x0001e20000100800 */
[----:B----4-:R-:W-:-:S03]  /*13bc0*/  FADD R151, R40, R151 ;  /* 0x0000009728977221 */ /* 0x010fc60000000000 */
[----:B0-----:R-:W4:Y:S04]  /*13bd0*/  LDL.LU R150, [R1+0x46c] ;  /* 0x00046c0001967983 */ /* 0x001f280000300800 */
[----:B------:R-:W4:Y:S04]  /*13be0*/  LDL.LU R39, [R1+0x298] ;  /* 0x0002980001277983 */ /* 0x000f280000300800 */
[----:B------:R0:W-:Y:S04]  /*13bf0*/  STL [R1+0x290], R151 ;  /* 0x0002909701007387 */ /* 0x0001e80000100800 */
[----:B0-----:R-:W4:Y:S04]  /*13c00*/  LDL.LU R151, [R1+0x468] ;  /* 0x0004680001977983 */ /* 0x001f280000300800 */
[----:B------:R-:W4:Y:S01]  /*13c10*/  LDL.LU R40, [R1+0x294] ;  /* 0x0002940001287983 */ /* 0x000f220000300800 */
        /* <DEDUP_REMOVED lines=13> */
[----:B---3--:R-:W-:Y:S01]  /*13cf0*/  FADD R36, R45, R36 ;  /* 0x000000242d247221 */ /* 0x008fe20000000000 */
[----:B--2---:R-:W-:Y:S01]  /*13d00*/  FADD R37, R44, R37 ;  /* 0x000000252c257221 */ /* 0x004fe20000000000 */
[----:B------:R-:W-:Y:S01]  /*13d10*/  FADD R38, R43, R38 ;  /* 0x000000262b267221 */ /* 0x000fe20000000000 */
[----:B----4-:R-:W-:Y:S01]  /*13d20*/  FADD R39, R42, R39 ;  /* 0x000000272a277221 */ /* 0x010fe20000000000 */
[----:B------:R-:W-:-:S05]  /*13d30*/  FADD R40, R41, R40 ;  /* 0x0000002829287221 */ /* 0x000fca0000000000 */
[----:B------:R0:W-:Y:S04]  /*13d40*/  STL [R1+0x294], R40 ;  /* 0x0002942801007387 */ /* 0x0001e80000100800 */
        /* <DEDUP_REMOVED lines=14> */
[----:B------:R-:W4:Y:S04]  /*13e30*/  LDL.LU R53, [R1+0x2dc] ;  /* 0x0002dc0001357983 */ /* 0x000f280000300800 */
[----:B------:R4:W-:Y:S04]  /*13e40*/  STL [R1+0x2d0], R25 ;  /* 0x0002d01901007387 */ /* 0x0009e80000100800 */
[----:B------:R-:W4:Y:S04]  /*13e50*/  LDL.LU R52, [R1+0x2e0] ;  /* 0x0002e00001347983 */ /* 0x000f280000300800 */
[----:B------:R4:W-:Y:S04]  /*13e60*/  STL [R1+0x2d4], R24 ;  /* 0x0002d41801007387 */ /* 0x0009e80000100800 */
        /* <DEDUP_REMOVED lines=14> */
[----:B--2---:R-:W2:Y:S04]  /*13f50*/  LDL.LU R38, [R1+0x318] ;  /* 0x0003180001267983 */ /* 0x004ea80000300800 */
        /* <DEDUP_REMOVED lines=14> */
[----:B------:R-:W4:Y:S01]  /*14040*/  LDL.LU R0, [R1+0x354] ;  /* 0x0003540001007983 */ /* 0x000f220000300800 */
[----:B------:R-:W-:Y:S01]  /*14050*/  FADD R53, R59, R53 ;  /* 0x000000353b357221 */ /* 0x000fe20000000000 */
        /* <DEDUP_REMOVED lines=242> */
[----:B------:R-:W-:Y:S01]  /*14f80*/  FADD R24, R150, R24 ;  /* 0x0000001896187221 */ /* 0x000fe20000000000 */
[----:B------:R-:W-:-:S05]  /*14f90*/  FADD R0, R0, R151 ;  /* 0x0000009700007221 */ /* 0x000fca0000000000 */
[----:B------:R1:W-:Y:S04]  /*14fa0*/  STL [R1+0x44c], R0 ;  /* 0x00044c0001007387 */ /* 0x0003e80000100800 */
[----:B------:R1:W-:Y:S04]  /*14fb0*/  STL [R1+0x444], R25 ;  /* 0x0004441901007387 */ /* 0x0003e80000100800 */
[----:B------:R1:W-:Y:S02]  /*14fc0*/  STL [R1+0x448], R24 ;  /* 0x0004481801007387 */ /* 0x0003e40000100800 */
.L_x_28:
[----:B01----:R-:W0:Y:S02]  /*14fd0*/  LDC R0, c[0x0][0x28c] ;  /* 0x0000a300ff007b82 */ /* 0x003e240000000800 */
[----:B0-----:R-:W-:-:S13]  /*14fe0*/  ISETP.GE.AND P0, PT, R0, 0x1, PT ;  /* 0x000000010000780c */ /* 0x001fda0003f06270 */
[----:B------:R-:W-:Y:S05]  /*14ff0*/  @!P0 BRA `(.L_x_29) ;  /* 0x0000000000488947 */ /* 0x000fea0003800000 */
[----:B------:R-:W-:-:S06]  /*15000*/  UISETP.NE.AND UP0, UPT, UR22, 0x3, UPT ;  /* 0x000000031600788c */ /* 0x000fcc000bf05270 */
[----:B------:R-:W-:-:S13]  /*15010*/  PLOP3.LUT P0, PT, PT, PT, UP0, 0x80, 0x0 ;  /* 0x000000000000781c */ /* 0x000fda0003f0f008 */
[----:B------:R-:W-:Y:S05]  /*15020*/  @!P0 BRA `(.L_x_30) ;  /* 0x0000000000048947 */ /* 0x000fea0003800000 */
[----:B------:R-:W-:Y:S01]  /*15030*/  BPT.TRAP 0x1 ;  /* 0x000000040000795c */ /* 0x000fe20000300000 */
.L_x_30:
[----:B------:R-:W-:-:S04]  /*15040*/  UISETP.LT.AND UP0, UPT, UR10, 0x1, UPT ;  /* 0x000000010a00788c */ /* 0x000fc8000bf01270 */
[----:B------:R-:W-:Y:S02]  /*15050*/  USEL UR8, UR10, 0x1, UP0 ;  /* 0x000000010a087887 */ /* 0x000fe40008000000 */
[----:B------:R-:W-:Y:S02]  /*15060*/  UISETP.GT.U32.AND UP0, UPT, UR13, 0x1, UPT ;  /* 0x000000010d00788c */ /* 0x000fe4000bf04070 */
[----:B------:R-:W-:-:S04]  /*15070*/  UIADD3 UR8, UR5, UR10, -UR8 ;  /* 0x0000000a05087290 */ /* 0x000fc8000fffe808 */
[----:B------:R-:W-:Y:S01]  /*15080*/  UIMAD.WIDE.U32 UR6, UR8, -0x55555555, URZ ;  /* 0xaaaaaaab080678a5 */ /* 0x000fe2000f8e003f */
[----:B------:R-:W-:-:S03]  /*15090*/  PLOP3.LUT P0, PT, PT, PT, UP0, 0x80, 0x0 ;  /* 0x000000000000781c */ /* 0x000fc60003f0f008 */
[----:B------:R-:W-:-:S04]  /*150a0*/  USHF.R.U32.HI UR6, URZ, 0x1, UR7 ;  /* 0x000000013f067899 */ /* 0x000fc80008011607 */
[----:B------:R-:W-:-:S04]  /*150b0*/  UIMAD UR8, UR6, -0x3, UR8 ;  /* 0xfffffffd060878a4 */ /* 0x000fc8000f8e0208 */
[----:B------:R-:W-:-:S04]  /*150c0*/  ULEA UR8, UR8, UR12, 0x3 ;  /* 0x0000000c08087291 */ /* 0x000fc8000f8e183f */
[----:B------:R-:W-:-:S04]  /*150d0*/  UIADD3 UR8, UR8, 0x18, URZ ;  /* 0x0000001808087890 */ /* 0x000fc8000fffe03f */
[----:B------:R-:W-:-:S09]  /*150e0*/  UPRMT UR8, URZ, 0x654, UR8 ;  /* 0x000006543f087896 */ /* 0x000fd20008000008 */
[----:B------:R-:W-:Y:S01]  /*150f0*/  SYNCS.ARRIVE.TRANS64.RED.A1T0 RZ, [UR8], RZ ;  /* 0x000000ffffff79a7 */ /* 0x000fe20008100408 */
[----:B------:R-:W-:Y:S05]  /*15100*/  @P0 BRA `(.L_x_29) ;  /* 0x0000000000040947 */ /* 0x000fea0003800000 */
[----:B------:R-:W-:Y:S01]  /*15110*/  BPT.TRAP 0x1 ;  /* 0x000000040000795c */ /* 0x000fe20000300000 */
.L_x_29:
[----:B------:R-:W3:Y:S01]  /*15120*/  LDL.LU R28, [R1+0x45c] ;  /* 0x00045c00011c7983 */ /* 0x000ee20000300800 */
[----:B------:R-:W0:Y:S01]  /*15130*/  LDC R25, c[0x0][0x288] ;  /* 0x0000a200ff197b82 */ /* 0x000e220000000800 */
[----:B------:R-:W1:Y:S01]  /*15140*/  S2R R27, SR_TID.X ;  /* 0x00000000001b7919 */ /* 0x000e620000002100 */
[----:B------:R-:W-:Y:S01]  /*15150*/  UIADD3 UR8, UR10, UR5, URZ ;  /* 0x000000050a087290 */ /* 0x000fe2000fffe03f */
[----:B------:R-:W-:Y:S01]  /*15160*/  ULDC UR6, c[0x0][0x284] ;  /* 0x0000a10000067ab9 */ /* 0x000fe20000000800 */
[----:B------:R-:W4:Y:S01]  /*15170*/  LDL.LU R26, [R1+0x458] ;  /* 0x00045800011a7983 */ /* 0x000f220000300800 */
[----:B------:R-:W-:Y:S01]  /*15180*/  USHF.R.S32.HI UR11, URZ, 0x1f, UR9 ;  /* 0x0000001f3f0b7899 */ /* 0x000fe20008011409 */
[----:B------:R-:W-:Y:S01]  /*15190*/  IMAD.MOV.U32 R41, RZ, RZ, -0x1 ;  /* 0xffffffffff297424 */ /* 0x000fe200078e00ff */
[----:B------:R-:W-:Y:S01]  /*151a0*/  UISETP.GT.U32.AND UP0, UPT, UR8, 0x2, UPT ;  /* 0x000000020800788c */ /* 0x000fe2000bf04070 */
[----:B------:R-:W-:Y:S01]  /*151b0*/  ULDC.64 UR16, c[0x0][0x5d0] ;  /* 0x0001740000107ab9 */ /* 0x000fe20000000a00 */
[----:B------:R-:W-:-:S02]  /*151c0*/  UISETP.GE.U32.AND UP1, UPT, UR10, 0x3, UPT ;  /* 0x000000030a00788c */ /* 0x000fc4000bf26070 */
[----:B------:R-:W-:Y:S02]  /*151d0*/  UIMAD UR5, UR11, UR16, URZ ;  /* 0x000000100b0572a4 */ /* 0x000fe4000f8e023f */
[----:B------:R-:W-:Y:S01]  /*151e0*/  UISETP.LT.U32.AND UP0, UPT, UR10, 0x3, UP0 ;  /* 0x000000030a00788c */ /* 0x000fe20008701070 */
[C---:B-1----:R-:W-:Y:S01]  /*151f0*/  LOP3.LUT R24, R27.reuse, 0x3, RZ, 0xc0, !PT ;  /* 0x000000031b187812 */ /* 0x042fe200078ec0ff */
[----:B------:R-:W-:Y:S01]  /*15200*/  IMAD.SHL.U32 R32, R27, 0x2, RZ ;  /* 0x000000021b207824 */ /* 0x000fe200078e00ff */
[----:B------:R-:W-:-:S03]  /*15210*/  SHF.R.U32.HI R34, RZ, 0x7, R27 ;  /* 0x00000007ff227819 */ /* 0x000fc6000001161b */
[----:B0-----:R-:W-:Y:S01]  /*15220*/  IMAD R24, R24, -0x2, R25 ;  /* 0xfffffffe18187824 */ /* 0x001fe200078e0219 */
[----:B------:R-:W-:Y:S02]  /*15230*/  LOP3.LUT R34, R34, 0x1, RZ, 0xc0, !PT ;  /* 0x0000000122227812 */ /* 0x000fe400078ec0ff */
[----:B------:R-:W-:-:S03]  /*15240*/  LOP3.LUT R32, R32, 0x6, RZ, 0xc0, !PT ;  /* 0x0000000620207812 */ /* 0x000fc600078ec0ff */
[----:B------:R-:W-:Y:S02]  /*15250*/  IMAD.SHL.U32 R35, R34, 0x40, RZ ;  /* 0x0000004022237824 */ /* 0x000fe400078e00ff */
[----:B---3--:R-:W-:-:S04]  /*15260*/  IMAD.WIDE R36, R28, 0x100, RZ ;  /* 0x000001001c247825 */ /* 0x008fc800078e02ff */
[----:B----4-:R-:W-:Y:S01]  /*15270*/  IMAD.SHL.U32 R0, R26, 0x100, RZ ;  /* 0x000001001a007824 */ /* 0x010fe200078e00ff */
[----:B------:R-:W-:Y:S01]  /*15280*/  PRMT R32, R32, 0x6540, R26 ;  /* 0x0000654020207816 */ /* 0x000fe2000000001a */
[----:B------:R-:W-:-:S03]  /*15290*/  IMAD.U32 R26, RZ, RZ, UR16 ;  /* 0x00000010ff1a7e24 */ /* 0x000fc6000f8e00ff */
[----:B------:R-:W-:Y:S01]  /*152a0*/  ISETP.GE.AND P0, PT, R0, R25, PT ;  /* 0x000000190000720c */ /* 0x000fe20003f06270 */
[----:B------:R-:W-:Y:S01]  /*152b0*/  IMAD.IADD R0, R24, 0x1, -R0 ;  /* 0x0000000118007824 */ /* 0x000fe200078e0a00 */
[----:B------:R-:W-:Y:S02]  /*152c0*/  SHF.R.U32.HI R24, RZ, 0x2, R27 ;  /* 0x00000002ff187819 */ /* 0x000fe4000001161b */
[----:B------:R-:W-:Y:S02]  /*152d0*/  LOP3.LUT R25, R27, 0x60, RZ, 0xc0, !PT ;  /* 0x000000601b197812 */ /* 0x000fe400078ec0ff */
[----:B------:R-:W-:Y:S02]  /*152e0*/  LOP3.LUT R24, R24, 0x7, RZ, 0xc0, !PT ;  /* 0x0000000718187812 */ /* 0x000fe400078ec0ff */
[----:B------:R-:W-:Y:S02]  /*152f0*/  SHF.R.U32.HI R25, RZ, 0x1, R25 ;  /* 0x00000001ff197819 */ /* 0x000fe40000011619 */
[----:B------:R-:W-:-:S02]  /*15300*/  LOP3.LUT R35, R35, 0x40, R24, 0xe2, !PT ;  /* 0x0000004023237812 */ /* 0x000fc400078ee218 */
[----:B------:R-:W-:Y:S02]  /*15310*/  IADD3 R24, RZ, -R25, -R24 ;  /* 0x80000019ff187210 */ /* 0x000fe40007ffe818 */
[----:B------:R-:W-:Y:S02]  /*15320*/  SHF.R.S32.HI R33, RZ, 0x1f, R32 ;  /* 0x0000001fff217819 */ /* 0x000fe40000011420 */
[----:B------:R-:W-:Y:S01]  /*15330*/  LOP3.LUT R35, R36, R35, R25, 0xfe, !PT ;  /* 0x0000002324237212 */ /* 0x000fe200078efe19 */
[----:B------:R-:W-:Y:S02]  /*15340*/  IMAD R34, R34, -0x40, R24 ;  /* 0xffffffc022227824 */ /* 0x000fe400078e0218 */
[----:B------:R-:W-:Y:S02]  /*15350*/  IMAD.SHL.U32 R24, R28, 0x100, RZ ;  /* 0x000001001c187824 */ /* 0x000fe400078e00ff */
[----:B------:R-:W-:-:S03]  /*15360*/  IMAD.WIDE.U32 R26, R26, UR9, R32 ;  /* 0x000000091a1a7c25 */ /* 0x000fc6000f8e0020 */
[C---:B------:R-:W-:Y:S02]  /*15370*/  IADD3 R34, -R24.reuse, UR6, R34 ;  /* 0x0000000618227c10 */ /* 0x040fe4000fffe122 */
[----:B------:R-:W-:Y:S01]  /*15380*/  ISETP.GE.OR P0, PT, R24, UR6, P0 ;  /* 0x0000000618007c0c */ /* 0x000fe20008706670 */
[----:B------:R-:W-:-:S04]  /*15390*/  UIMAD.WIDE.U32 UR6, UR8, -0x55555555, URZ ;  /* 0xaaaaaaab080678a5 */ /* 0x000fc8000f8e003f */
[----:B------:R-:W-:Y:S02]  /*153a0*/  USHF.R.U32.HI UR6, URZ, 0x1, UR7 ;  /* 0x000000013f067899 */ /* 0x000fe40008011607 */
[----:B------:R-:W-:Y:S02]  /*153b0*/  UIMAD UR7, UR9, UR17, UR5 ;  /* 0x00000011090772a4 */ /* 0x000fe4000f8e0205 */
[----:B------:R-:W-:-:S04]  /*153c0*/  USEL UR5, URZ, 0x1, !UP0 ;  /* 0x000000013f057887 */ /* 0x000fc8000c000000 */
[----:B------:R-:W-:Y:S01]  /*153d0*/  ULOP3.LUT UR4, UR4, UR5, URZ, 0x3c, !UPT ;  /* 0x0000000504047292 */ /* 0x000fe2000f8e3c3f */
[----:B------:R-:W-:Y:S01]  /*153e0*/  VIADD R27, R27, UR7 ;  /* 0x000000071b1b7c36 */ /* 0x000fe20008000000 */
[----:B------:R-:W-:Y:S02]  /*153f0*/  UIMAD UR5, UR6, -0x3, UR8 ;  /* 0xfffffffd060578a4 */ /* 0x000fe4000f8e0208 */
[----:B------:R-:W-:Y:S01]  /*15400*/  @UP1 ULOP3.LUT UR4, UR4, 0x1, UR6, 0x78, !UPT ;  /* 0x0000000104041892 */ /* 0x000fe2000f8e7806 */
[----:B------:R-:W-:Y:S11]  /*15410*/  @P0 BRA `(.L_x_31) ;  /* 0x0000012400ac0947 */ /* 0x000ff60003800000 */
[----:B------:R-:W0:Y:S01]  /*15420*/  LDC.64 R28, c[0x0][0x5c8] ;  /* 0x00017200ff1c7b82 */ /* 0x000e220000000a00 */
[----:B------:R-:W-:Y:S01]  /*15430*/  ULDC.64 UR6, c[0x0][0x5c0] ;  /* 0x0001700000067ab9 */ /* 0x000fe20000000a00 */
[----:B------:R-:W-:Y:S01]  /*15440*/  BSSY B0, `(.L_x_31) ;  /* 0x0001268000007945 */ /* 0x000fe20003800000 */
[-C--:B0-----:R-:W-:Y:S01]  /*15450*/  IMAD R24, R37, R28.reuse, RZ ;  /* 0x0000001c25187224 */ /* 0x081fe200078e02ff */
[----:B------:R-:W-:Y:S01]  /*15460*/  SHF.L.U64.HI R38, R28, 0x3, R29 ;  /* 0x000000031c267819 */ /* 0x000fe2000001021d */
[----:B------:R-:W-:-:S04]  /*15470*/  IMAD.WIDE.U32 R26, R35, R28, R26 ;  /* 0x0000001c231a7225 */ /* 0x000fc800078e001a */
[----:B------:R-:W-:Y:S01]  /*15480*/  IMAD R24, R35, R29, R24 ;  /* 0x0000001d23187224 */ /* 0x000fe200078e0218 */
[C---:B------:R-:W-:Y:S01]  /*15490*/  LEA R30, P2, R28.reuse, R26, 0x7 ;  /* 0x0000001a1c1e7211 */ /* 0x040fe200078438ff */
[----:B------:R-:W-:Y:S02]  /*154a0*/  IMAD.SHL.U32 R25, R28, 0x8, RZ ;  /* 0x000000081c197824 */ /* 0x000fe400078e00ff */
[----:B------:R-:W-:Y:S01]  /*154b0*/  IMAD.IADD R27, R27, 0x1, R24 ;  /* 0x000000011b1b7824 */ /* 0x000fe200078e0218 */
[C---:B------:R-:W-:Y:S02]  /*154c0*/  IADD3 R24, P5, R26.reuse, UR6, RZ ;  /* 0x000000061a187c10 */ /* 0x040fe4000ffbe0ff */
[----:B------:R-:W-:Y:S02]  /*154d0*/  IADD3 R26, P0, P1, R26, UR6, R25 ;  /* 0x000000061a1a7c10 */ /* 0x000fe4000f91e019 */
[----:B------:R-:W-:Y:S02]  /*154e0*/  LEA.HI.X R31, R28, R27, R29, 0x7, P2 ;  /* 0x0000001b1c1f7211 */ /* 0x000fe400010f3c1d */
[----:B------:R-:W-:-:S02]  /*154f0*/  IADD3 R28, P2, P3, R30, UR6, R25 ;  /* 0x000000061e1c7c10 */ /* 0x000fc4000fb5e019 */
[----:B------:R-:W-:Y:S02]  /*15500*/  IADD3.X R25, R27, UR7, RZ, P5, !PT ;  /* 0x000000071b197c10 */ /* 0x000fe4000affe4ff */
[----:B------:R-:W-:Y:S02]  /*15510*/  FSETP.NEU.AND P5, PT, RZ, UR21, PT ;  /* 0x00000015ff007c0b */ /* 0x000fe4000bfad000 */
[----:B------:R-:W-:Y:S02]  /*15520*/  IADD3 R30, P6, R30, UR6, RZ ;  /* 0x000000061e1e7c10 */ /* 0x000fe4000ffde0ff */
[--C-:B------:R-:W-:Y:S02]  /*15530*/  IADD3.X R29, R31, UR7, R38.reuse, P2, P3 ;  /* 0x000000071f1d7c10 */ /* 0x100fe400097e6426 */
[----:B------:R-:W-:Y:S02]  /*15540*/  IADD3.X R27, R27, UR7, R38, P0, P1 ;  /* 0x000000071b1b7c10 */ /* 0x000fe400087e2426 */
[----:B------:R-:W-:-:S05]  /*15550*/  IADD3.X R31, R31, UR7, RZ, P6, !PT ;  /* 0x000000071f1f7c10 */ /* 0x000fca000b7fe4ff */
[----:B------:R-:W-:Y:S05]  /*15560*/  @!P5 BRA `(.L_x_32) ;  /* 0x000000d800f4d947 */ /* 0x000fea0003800000 */
[----:B------:R-:W-:Y:S01]  /*15570*/  ULDC.64 UR6, c[0x0][0x5b8] ;  /* 0x00016e0000067ab9 */ /* 0x000fe20000000a00 */
[----:B------:R-:W-:Y:S01]  /*15580*/  BSSY B1, `(.L_x_33) ;  /* 0x0000013000017945 */ /* 0x000fe20003800000 */
[----:B------:R-:W-:Y:S01]  /*15590*/  IMAD.U32 R38, RZ, RZ, UR6 ;  /* 0x00000006ff267e24 */ /* 0x000fe2000f8e00ff */
[----:B------:R-:W-:-:S03]  /*155a0*/  UIMAD UR6, UR11, UR6, URZ ;  /* 0x000000060b0672a4 */ /* 0x000fc6000f8e023f */
[----:B------:R-:W-:Y:S01]  /*155b0*/  IMAD.WIDE.U32 R32, R38, UR9, R32 ;  /* 0x0000000926207c25 */ /* 0x000fe2000f8e0020 */
[----:B------:R-:W-:-:S03]  /*155c0*/  UIMAD UR6, UR9, UR7, UR6 ;  /* 0x00000007090672a4 */ /* 0x000fc6000f8e0206 */
[----:B------:R-:W-:Y:S01]  /*155d0*/  IMAD.MOV.U32 R38, RZ, RZ, R32 ;  /* 0x000000ffff267224 */ /* 0x000fe200078e0020 */
[----:B------:R-:W-:Y:S02]  /*155e0*/  ULDC.64 UR8, c[0x0][0x5a8] ;  /* 0x00016a0000087ab9 */ /* 0x000fe40000000a00 */
[----:B------:R-:W-:Y:S01]  /*155f0*/  VIADD R39, R33, UR6 ;  /* 0x0000000621277c36 */ /* 0x000fe20008000000 */
[----:B------:R-:W-:Y:S02]  /*15600*/  ULDC.64 UR6, c[0x0][0x5b0] ;  /* 0x00016c0000067ab9 */ /* 0x000fe40000000a00 */
[----:B------:R-:W-:Y:S02]  /*15610*/  IMAD R40, R37, UR6, RZ ;  /* 0x0000000625287c24 */ /* 0x000fe4000f8e02ff */
[----:B------:R-:W-:-:S04]  /*15620*/  IMAD.WIDE.U32 R32, R35, UR6, R38 ;  /* 0x0000000623207c25 */ /* 0x000fc8000f8e0026 */
[----:B------:R-:W-:Y:S01]  /*15630*/  IMAD R40, R35, UR7, R40 ;  /* 0x0000000723287c24 */ /* 0x000fe2000f8e0228 */
[----:B------:R-:W-:-:S04]  /*15640*/  IADD3 R32, P0, R32, UR8, RZ ;  /* 0x0000000820207c10 */ /* 0x000fc8000ff1e0ff */
[--C-:B------:R-:W-:Y:S02]  /*15650*/  IADD3.X R33, R33, UR9, R40.reuse, P0, !PT ;  /* 0x0000000921217c10 */ /* 0x100fe400087fe428 */
[----:B------:R-:W-:Y:S02]  /*15660*/  ISETP.GE.AND P0, PT, R34, 0x1, PT ;  /* 0x000000012200780c */ /* 0x000fe40003f06270 */
[----:B------:R-:W-:Y:S02]  /*15670*/  PRMT R40, RZ, 0x7610, R40 ;  /* 0x00007610ff287816 */ /* 0x000fe40000000028 */
[----:B------:R-:W-:-:S13]  /*15680*/  ISETP.LT.OR P1, PT, R0, 0x1, !P0 ;  /* 0x000000010000780c */ /* 0x000fda0004721670 */
[----:B------:R-:W-:Y:S05]  /*15690*/  @P1 BRA `(.L_x_34) ;  /* 0x0000000000041947 */ /* 0x000fea0003800000 */
[----:B------:R0:W5:Y:S02]  /*156a0*/  LDG.E.U8 R40, desc[UR14][R32.64] ;  /* 0x0000000e20287981 */ /* 0x000164000c1e1100 */
.L_x_34:
[----:B------:R-:W-:Y:S05]  /*156b0*/  BSYNC B1 ;  /* 0x0000000000017941 */ /* 0x000fea0003800000 */
.L_x_33:
[----:B-----5:R-:W-:Y:S01]  /*156c0*/  LOP3.LUT R40, R40, 0xff, RZ, 0xc0, !PT ;  /* 0x000000ff28287812 */ /* 0x020fe200078ec0ff */
[----:B------:R-:W-:Y:S03]  /*156d0*/  BSSY B1, `(.L_x_35) ;  /* 0x000000b000017945 */ /* 0x000fe60003800000 */
[----:B------:R-:W-:-:S05]  /*156e0*/  F2FP.F16.E4M3.UNPACK_B R40, R40 ;  /* 0x00000028ff28723e */ /* 0x000fca00020006ff */
[----:B------:R-:W-:-:S05]  /*156f0*/  HADD2.F32 R40, -RZ, R40.H0_H0 ;  /* 0x20000028ff287230 */ /* 0x000fca0000004100 */
[----:B------:R-:W-:-:S04]  /*15700*/  FMUL R40, R40, UR21 ;  /* 0x0000001528287c20 */ /* 0x000fc80008400000 */
[----:B------:R-:W-:-:S05]  /*15710*/  FFMA R2, R2, UR20, R40 ;  /* 0x0000001402027c23 */ /* 0x000fca0008000028 */
[----:B------:R-:W-:-:S05]  /*15720*/  F2FP.SATFINITE.E4M3.F32.PACK_AB_MERGE_C R2, RZ, R2, RZ ;  /* 0x00000002ff02723e */ /* 0x000fca00048070ff */
[----:B------:R1:W-:Y:S01]  /*15730*/  @!P1 STG.E.U8 desc[UR14][R24.64], R2 ;  /* 0x0000000218009986 */ /* 0x0003e2000c10110e */
[----:B------:R-:W-:Y:S02]  /*15740*/  ISETP.LT.OR P1, PT, R0, 0x2, !P0 ;  /* 0x000000020000780c */ /* 0x000fe40004721670 */
[----:B-1----:R-:W-:-:S11]  /*15750*/  PRMT R2, RZ, 0x7610, R2 ;  /* 0x00007610ff027816 */ /* 0x002fd60000000002 */
[----:B------:R-:W-:Y:S05]  /*15760*/  @P1 BRA `(.L_x_36) ;  /* 0x0000000000041947 */ /* 0x000fea0003800000 */
[----:B------:R1:W5:Y:S02]  /*15770*/  LDG.E.U8 R2, desc[UR14][R32.64+0x1] ;  /* 0x0000010e20027981 */ /* 0x000364000c1e1100 */
.L_x_36:
[----:B------:R-:W-:Y:S05]  /*15780*/  BSYNC B1 ;  /* 0x0000000000017941 */ /* 0x000fea0003800000 */
.L_x_35:
        /* <DEDUP_REMOVED lines=8> */
[----:B------:R-:W-:-:S05]  /*15810*/  IADD3 R2, P1, R35, 0x8, RZ ;  /* 0x0000000823027810 */ /* 0x000fca0007f3e0ff */
[----:B---3--:R-:W-:-:S04]  /*15820*/  IMAD.X R3, RZ, RZ, R37, P1 ;  /* 0x000000ffff037224 */ /* 0x008fc800008e0625 */
[----:B------:R-:W-:-:S04]  /*15830*/  IMAD R3, R3, UR6, RZ ;  /* 0x0000000603037c24 */ /* 0x000fc8000f8e02ff */
[C---:B------:R-:W-:Y:S02]  /*15840*/  IMAD R40, R2.reuse, UR7, R3 ;  /* 0x0000000702287c24 */ /* 0x040fe4000f8e0203 */
[----:B------:R-:W-:-:S03]  /*15850*/  IMAD.WIDE.U32 R2, R2, UR6, R38 ;  /* 0x0000000602027c25 */ /* 0x000fc6000f8e0026 */
[----:B------:R-:W-:-:S04]  /*15860*/  IADD3 R2, P1, R2, UR8, RZ ;  /* 0x0000000802027c10 */ /* 0x000fc8000ff3e0ff */
[--C-:B------:R-:W-:Y:S02]  /*15870*/  IADD3.X R3, R3, UR9, R40.reuse, P1, !PT ;  /* 0x0000000903037c10 */ /* 0x100fe40008ffe428 */
[----:B------:R-:W-:Y:S02]  /*15880*/  ISETP.GE.AND P1, PT, R34, 0x9, PT ;  /* 0x000000092200780c */ /* 0x000fe40003f26270 */
[----:B------:R-:W-:Y:S02]  /*15890*/  PRMT R40, RZ, 0x7610, R40 ;  /* 0x00007610ff287816 */ /* 0x000fe40000000028 */
[----:B------:R-:W-:-:S13]  /*158a0*/  ISETP.LT.OR P2, PT, R0, 0x1, !P1 ;  /* 0x000000010000780c */ /* 0x000fda0004f41670 */
[----:B------:R-:W-:Y:S05]  /*158b0*/  @P2 BRA `(.L_x_38) ;  /* 0x0000000000042947 */ /* 0x000fea0003800000 */
[----:B------:R3:W5:Y:S02]  /*158c0*/  LDG.E.U8 R40, desc[UR14][R2.64] ;  /* 0x0000000e02287981 */ /* 0x000764000c1e1100 */
.L_x_38:
[----:B------:R-:W-:Y:S05]  /*158d0*/  BSYNC B1 ;  /* 0x0000000000017941 */ /* 0x000fea0003800000 */
.L_x_37:
        /* <DEDUP_REMOVED lines=9> */
[----:B----4-:R-:W-:-:S11]  /*15970*/  PRMT R4, RZ, 0x7610, R4 ;  /* 0x00007610ff047816 */ /* 0x010fd60000000004 */
[----:B------:R-:W-:Y:S05]  /*15980*/  @P2 BRA `(.L_x_40) ;  /* 0x0000000000042947 */ /* 0x000fea0003800000 */
[----:B------:R4:W5:Y:S02]  /*15990*/  LDG.E.U8 R4, desc[UR14][R2.64+0x1] ;  /* 0x0000010e02047981 */ /* 0x000964000c1e1100 */
.L_x_40:
[----:B------:R-:W-:Y:S05]  /*159a0*/  BSYNC B1 ;  /* 0x0000000000017941 */ /* 0x000fea0003800000 */
.L_x_39:
[----:B-----5:R-:W-:Y:S01]  /*159b0*/  LOP3.LUT R4, R4, 0xff, RZ, 0xc0, !PT ;  /* 0x000000ff04047812 */ /* 0x020fe200078ec0ff */
[----:B------:R-:W-:Y:S01]  /*159c0*/  BSSY B1, `(.L_x_41) ;  /* 0x000000b000017945 */ /* 0x000fe20003800000 */
[----:B------:R-:W-:Y:S02]  /*159d0*/  ISETP.LT.OR P3, PT, R0, 0x9, !P0 ;  /* 0x000000090000780c */ /* 0x000fe40004761670 */
[----:B------:R-:W-:-:S05]  /*159e0*/  F2FP.F16.E4M3.UNPACK_B R4, R4 ;  /* 0x00000004ff04723e */ /* 0x000fca00020006ff */
[----:B------:R-:W-:-:S05]  /*159f0*/  HADD2.F32 R4, -RZ, R4.H0_H0 ;  /* 0x20000004ff047230 */ /* 0x000fca0000004100 */
[----:B------:R-:W-:-:S04]  /*15a00*/  FMUL R4, R4, UR21 ;  /* 0x0000001504047c20 */ /* 0x000fc80008400000 */
[--C-:B------:R-:W-:Y:S01]  /*15a10*/  FFMA R5, R5, UR20, R4.reuse ;  /* 0x0000001405057c23 */ /* 0x100fe20008000004 */
[----:B------:R-:W-:-:S04]  /*15a20*/  PRMT R4, RZ, 0x7610, R4 ;  /* 0x00007610ff047816 */ /* 0x000fc80000000004 */
[----:B------:R-:W-:-:S05]  /*15a30*/  F2FP.SATFINITE.E4M3.F32.PACK_AB_MERGE_C R5, RZ, R5, RZ ;  /* 0x00000005ff05723e */ /* 0x000fca00048070ff */
[----:B------:R0:W-:Y:S01]  /*15a40*/  @!P2 STG.E.U8 desc[UR14][R26.64+0x1], R5 ;  /* 0x000001051a00a986 */ /* 0x0001e2000c10110e */
[----:B------:R-:W-:Y:S05]  /*15a50*/  @P3 BRA `(.L_x_42) ;  /* 0x0000000000043947 */ /* 0x000fea0003800000 */
[----:B------:R0:W5:Y:S02]  /*15a60*/  LDG.E.U8 R4, desc[UR14][R32.64+0x8] ;  /* 0x0000080e20047981 */ /* 0x000164000c1e1100 */
.L_x_42:
[----:B------:R-:W-:Y:S05]  /*15a70*/  BSYNC B1 ;  /* 0x0000000000017941 */ /* 0x000fea0003800000 */
.L_x_41:
        /* <DEDUP_REMOVED lines=12> */
.L_x_44:
[----:B------:R-:W-:Y:S05]  /*15b40*/  BSYNC B1 ;  /* 0x0000000000017941 */ /* 0x000fea0003800000 */
.L_x_43:
        /* <DEDUP_REMOVED lines=12> */
.L_x_46:
[----:B------:R-:W-:Y:S05]  /*15c10*/  BSYNC B1 ;  /* 0x0000000000017941 */ /* 0x000fea0003800000 */
.L_x_45:
        /* <DEDUP_REMOVED lines=12> */
.L_x_48:
[----:B------:R-:W-:Y:S05]  /*15ce0*/  BSYNC B1 ;  /* 0x0000000000017941 */ /* 0x000fea0003800000 */
.L_x_47:
        /* <DEDUP_REMOVED lines=12> */
.L_x_50:
[----:B------:R-:W-:Y:S05]  /*15db0*/  BSYNC B1 ;  /* 0x0000000000017941 */ /* 0x000fea0003800000 */
.L_x_49:
        /* <DEDUP_REMOVED lines=12> */
.L_x_52:
[----:B------:R-:W-:Y:S05]  /*15e80*/  BSYNC B1 ;  /* 0x0000000000017941 */ /* 0x000fea0003800000 */
.L_x_51:
        /* <DEDUP_REMOVED lines=12> */
.L_x_54:
[----:B------:R-:W-:Y:S05]  /*15f50*/  BSYNC B1 ;  /* 0x0000000000017941 */ /* 0x000fea0003800000 */
.L_x_53:
        /* <DEDUP_REMOVED lines=12> */
.L_x_56:
[----:B------:R-:W-:Y:S05]  /*16020*/  BSYNC B1 ;  /* 0x0000000000017941 */ /* 0x000fea0003800000 */
.L_x_55:
        /* <DEDUP_REMOVED lines=12> */
.L_x_58:
[----:B------:R-:W-:Y:S05]  /*160f0*/  BSYNC B1 ;  /* 0x0000000000017941 */ /* 0x000fea0003800000 */
.L_x_57:
        /* <DEDUP_REMOVED lines=12> */
.L_x_60:
[----:B------:R-:W-:Y:S05]  /*161c0*/  BSYNC B1 ;  /* 0x0000000000017941 */ /* 0x000fea0003800000 */
.L_x_59:
        /* <DEDUP_REMOVED lines=12> */
.L_x_62:
[----:B------:R-:W-:Y:S05]  /*16290*/  BSYNC B1 ;  /* 0x0000000000017941 */ /* 0x000fea0003800000 */
.L_x_61:
        /* <DEDUP_REMOVED lines=12> */
.L_x_64:
[----:B------:R-:W-:Y:S05]  /*16360*/  BSYNC B1 ;  /* 0x0000000000017941 */ /* 0x000fea0003800000 */
.L_x_63:
        /* <DEDUP_REMOVED lines=12> */
.L_x_66:
[----:B------:R-:W-:Y:S05]  /*16430*/  BSYNC B1 ;  /* 0x0000000000017941 */ /* 0x000fea0003800000 */
.L_x_65:
        /* <DEDUP_REMOVED lines=12> */
.L_x_68:
[----:B------:R-:W-:Y:S05]  /*16500*/  BSYNC B1 ;  /* 0x0000000000017941 */ /* 0x000fea0003800000 */
.L_x_67:
        /* <DEDUP_REMOVED lines=12> */
.L_x_70:
[----:B------:R-:W-:Y:S05]  /*165d0*/  BSYNC B1 ;  /* 0x0000000000017941 */ /* 0x000fea0003800000 */
.L_x_69:
        /* <DEDUP_REMOVED lines=12> */
.L_x_72:
[----:B------:R-:W-:Y:S05]  /*166a0*/  BSYNC B1 ;  /* 0x0000000000017941 */ /* 0x000fea0003800000 */
.L_x_71:
        /* <DEDUP_REMOVED lines=12> */
.L_x_74:
[----:B------:R-:W-:Y:S05]  /*16770*/  BSYNC B1 ;  /* 0x0000000000017941 */ /* 0x000fea0003800000 */
.L_x_73:
        /* <DEDUP_REMOVED lines=12> */
.L_x_76:
[----:B------:R-:W-:Y:S05]  /*16840*/  BSYNC B1 ;  /* 0x0000000000017941 */ /* 0x000fea0003800000 */
.L_x_75:
        /* <DEDUP_REMOVED lines=12> */
.L_x_78:
[----:B------:R-:W-:Y:S05]  /*16910*/  BSYNC B1 ;  /* 0x0000000000017941 */ /* 0x000fea0003800000 */
.L_x_77:
        /* <DEDUP_REMOVED lines=12> */
.L_x_80:
[----:B------:R-:W-:Y:S05]  /*169e0*/  BSYNC B1 ;  /* 0x0000000000017941 */ /* 0x000fea0003800000 */
.L_x_79:
        /* <DEDUP_REMOVED lines=12> */
.L_x_82:
[----:B------:R-:W-:Y:S05]  /*16ab0*/  BSYNC B1 ;  /* 0x0000000000017941 */ /* 0x000fea0003800000 */
.L_x_81:
        /* <DEDUP_REMOVED lines=12> */
.L_x_84:
[----:B------:R-:W-:Y:S05]  /*16b80*/  BSYNC B1 ;  /* 0x0000000000017941 */ /* 0x000fea0003800000 */
.L_x_83:
        /* <DEDUP_REMOVED lines=12> */
.L_x_86:
[----:B------:R-:W-:Y:S05]  /*16c50*/  BSYNC B1 ;  /* 0x0000000000017941 */ /* 0x000fea0003800000 */
.L_x_85:
        /* <DEDUP_REMOVED lines=12> */
.L_x_88:
[----:B------:R-:W-:Y:S05]  /*16d20*/  BSYNC B1 ;  /* 0x0000000000017941 */ /* 0x000fea0003800000 */
.L_x_87:
        /* <DEDUP_REMOVED lines=12> */
.L_x_90:
[----:B------:R-:W-:Y:S05]  /*16df0*/  BSYNC B1 ;  /* 0x0000000000017941 */ /* 0x000fea0003800000 */
.L_x_89:
        /* <DEDUP_REMOVED lines=12> */
.L_x_92:
[----:B------:R-:W-:Y:S05]  /*16ec0*/  BSYNC B1 ;  /* 0x0000000000017941 */ /* 0x000fea0003800000 */
.L_x_91:
        /* <DEDUP_REMOVED lines=12> */
.L_x_94:
[----:B------:R-:W-:Y:S05]  /*16f90*/  BSYNC B1 ;  /* 0x0000000000017941 */ /* 0x000fea0003800000 */
.L_x_93:
        /* <DEDUP_REMOVED lines=12> */
.L_x_96:
[----:B------:R-:W-:Y:S05]  /*17060*/  BSYNC B1 ;  /* 0x0000000000017941 */ /* 0x000fea0003800000 */
.L_x_95:
        /* <DEDUP_REMOVED lines=12> */
.L_x_98:
[----:B------:R-:W-:Y:S05]  /*17130*/  BSYNC B1 ;  /* 0x0000000000017941 */ /* 0x000fea0003800000 */
.L_x_97:
        /* <DEDUP_REMOVED lines=12> */
.L_x_100:
[----:B------:R-:W-:Y:S05]  /*17200*/  BSYNC B1 ;  /* 0x0000000000017941 */ /* 0x000fea0003800000 */
.L_x_99:
        /* <DEDUP_REMOVED lines=12> */
.L_x_102:
[----:B------:R-:W-:Y:S05]  /*172d0*/  BSYNC B1 ;  /* 0x0000000000017941 */ /* 0x000fea0003800000 */
.L_x_101:
        /* <DEDUP_REMOVED lines=12> */
.L_x_104:
[----:B------:R-:W-:Y:S05]  /*173a0*/  BSYNC B1 ;  /* 0x0000000000017941 */ /* 0x000fea0003800000 */
.L_x_103:
        /* <DEDUP_REMOVED lines=12> */
.L_x_106:
[----:B------:R-:W-:Y:S05]  /*17470*/  BSYNC B1 ;  /* 0x0000000000017941 */ /* 0x000fea0003800000 */
.L_x_105:
        /* <DEDUP_REMOVED lines=12> */
.L_x_108:
[----:B------:R-:W-:Y:S05]  /*17540*/  BSYNC B1 ;  /* 0x0000000000017941 */ /* 0x000fea0003800000 */
.L_x_107:
        /* <DEDUP_REMOVED lines=12> */
.L_x_110:
[----:B------:R-:W-:Y:S05]  /*17610*/  BSYNC B1 ;  /* 0x0000000000017941 */ /* 0x000fea0003800000 */
.L_x_109:
        /* <DEDUP_REMOVED lines=12> */
.L_x_112:
[----:B------:R-:W-:Y:S05]  /*176e0*/  BSYNC B1 ;  /* 0x0000000000017941 */ /* 0x000fea0003800000 */
.L_x_111:
        /* <DEDUP_REMOVED lines=12> */
.L_x_114:
[----:B------:R-:W-:Y:S05]  /*177b0*/  BSYNC B1 ;  /* 0x0000000000017941 */ /* 0x000fea0003800000 */
.L_x_113:
[----:B-----5:R-:W-:Y:S01]  /*177c0*/  LOP3.LUT R4, R4, 0xff, RZ, 0xc0, !PT ;  /* 0x000000ff04047812 */ /* 0x020fe200078ec0ff */
[----:B------:R-:W-:Y:S01]  /*177d0*/  BSSY B1, `(.L_x_115) ;  /* 0x000000b000017945 */ /* 0x000fe20003800000 */
[----:B------:R-:W-:Y:S02]  /*177e0*/  ISETP.LT.OR P2, PT, R0, 0x52, !P0 ;  /* 0x000000520000780c */ /* 0x000fe40004741670 */
[----:B------:R-:W-:-:S05]  /*177f0*/  F2FP.F16.E4M3.UNPACK_B R4, R4 ;  /* 0x00000004ff04723e */ /* 0x000fca00020006ff */
[----:B------:R-:W-:-:S05]  /*17800*/  HADD2.F32 R4, -RZ, R4.H0_H0 ;  /* 0x20000004ff047230 */ /* 0x000fca0000004100 */
[----:B------:R-:W-:-:S04]  /*17810*/  FMUL R4, R4, UR21 ;  /* 0x0000001504047c20 */ /* 0x000fc80008400000 */
[----:B------:R-:W-:-:S05]  /*17820*/  FFMA R4, R170, UR20, R4 ;  /* 0x00000014aa047c23 */ /* 0x000fca0008000004 */
[----:B0-----:R-:W-:Y:S02]  /*17830*/  F2FP.SATFINITE.E4M3.F32.PACK_AB_MERGE_C R5, RZ, R4, RZ ;  /* 0x00000004ff05723e */ /* 0x001fe400048070ff */
[----:B------:R-:W-:-:S03]  /*17840*/  PRMT R4, RZ, 0x7610, R4 ;  /* 0x00007610ff047816 */ /* 0x000fc60000000004 */
[----:B------:R0:W-:Y:S01]  /*17850*/  @!P3 STG.E.U8 desc[UR14][R24.64+0x50], R5 ;  /* 0x000050051800b986 */ /* 0x0001e2000c10110e */
[----:B------:R-:W-:Y:S05]  /*17860*/  @P2 BRA `(.L_x_116) ;  /* 0x0000000000042947 */ /* 0x000fea0003800000 */
[----:B------:R0:W5:Y:S02]  /*17870*/  LDG.E.U8 R4, desc[UR14][R32.64+0x51] ;  /* 0x0000510e20047981 */ /* 0x000164000c1e1100 */
.L_x_116:
[----:B------:R-:W-:Y:S05]  /*17880*/  BSYNC B1 ;  /* 0x0000000000017941 */ /* 0x000fea0003800000 */
.L_x_115:
        /* <DEDUP_REMOVED lines=12> */
.L_x_118:
[----:B------:R-:W-:Y:S05]  /*17950*/  BSYNC B1 ;  /* 0x0000000000017941 */ /* 0x000fea0003800000 */
.L_x_117:
        /* <DEDUP_REMOVED lines=12> */
.L_x_120:
[----:B------:R-:W-:Y:S05]  /*17a20*/  BSYNC B1 ;  /* 0x0000000000017941 */ /* 0x000fea0003800000 */
.L_x_119:
        /* <DEDUP_REMOVED lines=12> */
.L_x_122:
[----:B------:R-:W-:Y:S05]  /*17af0*/  BSYNC B1 ;  /* 0x0000000000017941 */ /* 0x000fea0003800000 */
.L_x_121:
[----:B-----5:R-:W-:Y:S01]  /*17b00*/  LOP3.LUT R4, R4, 0xff, RZ, 0xc0, !PT ;  /* 0x000000ff04047812 */ /* 0x020fe200078ec0ff */
[----:B------:R-:W-:Y:S01]  /*17b10*/  BSSY B1, `(.L_x_123) ;  /* 0x000000b000017945 */ /* 0x000fe20003800000 */
[----:B------:R-:W-:Y:S02]  /*17b20*/  ISETP.LT.OR P2, PT, R0, 0x5a, !P0 ;  /* 0x0000005a0000780c */ /* 0x000fe40004741670 */
[----:B------:R-:W-:-:S05]  /*17b30*/  F2FP.F16.E4M3.UNPACK_B R4, R4 ;  /* 0x00000004ff04723e */ /* 0x000fca00020006ff */
[----:B------:R-:W-:-:S05]  /*17b40*/  HADD2.F32 R4, -RZ, R4.H0_H0 ;  /* 0x20000004ff047230 */ /* 0x000fca0000004100 */
[----:B0-----:R-:W-:Y:S01]  /*17b50*/  FMUL R5, R4, UR21 ;  /* 0x0000001504057c20 */ /* 0x001fe20008400000 */
[----:B------:R-:W-:-:S03]  /*17b60*/  PRMT R4, RZ, 0x7610, R4 ;  /* 0x00007610ff047816 */ /* 0x000fc60000000004 */
[----:B------:R-:W-:-:S05]  /*17b70*/  FFMA R5, R174, UR20, R5 ;  /* 0x00000014ae057c23 */ /* 0x000fca0008000005 */
[----:B------:R-:W-:-:S05]  /*17b80*/  F2FP.SATFINITE.E4M3.F32.PACK_AB_MERGE_C R5, RZ, R5, RZ ;  /* 0x00000005ff05723e */ /* 0x000fca00048070ff */
[----:B------:R0:W-:Y:S01]  /*17b90*/  @!P3 STG.E.U8 desc[UR14][R24.64+0x58], R5 ;  /* 0x000058051800b986 */ /* 0x0001e2000c10110e */
[----:B------:R-:W-:Y:S05]  /*17ba0*/  @P2 BRA `(.L_x_124) ;  /* 0x0000000000042947 */ /* 0x000fea0003800000 */
[----:B------:R0:W5:Y:S02]  /*17bb0*/  LDG.E.U8 R4, desc[UR14][R32.64+0x59] ;  /* 0x0000590e20047981 */ /* 0x000164000c1e1100 */
.L_x_124:
[----:B------:R-:W-:Y:S05]  /*17bc0*/  BSYNC B1 ;  /* 0x0000000000017941 */ /* 0x000fea0003800000 */
.L_x_123:
        /* <DEDUP_REMOVED lines=12> */
.L_x_126:
[----:B------:R-:W-:Y:S05]  /*17c90*/  BSYNC B1 ;  /* 0x0000000000017941 */ /* 0x000fea0003800000 */
.L_x_125:
        /* <DEDUP_REMOVED lines=12> */
.L_x_128:
[----:B------:R-:W-:Y:S05]  /*17d60*/  BSYNC B1 ;  /* 0x0000000000017941 */ /* 0x000fea0003800000 */
.L_x_127:
        /* <DEDUP_REMOVED lines=12> */
.L_x_130:
[----:B------:R-:W-:Y:S05]  /*17e30*/  BSYNC B1 ;  /* 0x0000000000017941 */ /* 0x000fea0003800000 */
.L_x_129:
        /* <DEDUP_REMOVED lines=12> */
.L_x_132:
[----:B------:R-:W-:Y:S05]  /*17f00*/  BSYNC B1 ;  /* 0x0000000000017941 */ /* 0x000fea0003800000 */
.L_x_131:
        /* <DEDUP_REMOVED lines=12> */
.L_x_134:
[----:B------:R-:W-:Y:S05]  /*17fd0*/  BSYNC B1 ;  /* 0x0000000000017941 */ /* 0x000fea0003800000 */
.L_x_133:
        /* <DEDUP_REMOVED lines=12> */
.L_x_136:
[----:B------:R-:W-:Y:S05]  /*180a0*/  BSYNC B1 ;  /* 0x0000000000017941 */ /* 0x000fea0003800000 */
.L_x_135:
        /* <DEDUP_REMOVED lines=12> */
.L_x_138:
[----:B------:R-:W-:Y:S05]  /*18170*/  BSYNC B1 ;  /* 0x0000000000017941 */ /* 0x000fea0003800000 */
.L_x_137:
        /* <DEDUP_REMOVED lines=12> */
.L_x_140:
[----:B------:R-:W-:Y:S05]  /*18240*/  BSYNC B1 ;  /* 0x0000000000017941 */ /* 0x000fea0003800000 */
.L_x_139:
        /* <DEDUP_REMOVED lines=12> */
.L_x_142:
[----:B------:R-:W-:Y:S05]  /*18310*/  BSYNC B1 ;  /* 0x0000000000017941 */ /* 0x000fea0003800000 */
.L_x_141:
        /* <DEDUP_REMOVED lines=12> */
.L_x_144:
[----:B------:R-:W-:Y:S05]  /*183e0*/  BSYNC B1 ;  /* 0x0000000000017941 */ /* 0x000fea0003800000 */
.L_x_143:
        /* <DEDUP_REMOVED lines=12> */
.L_x_146:
[----:B------:R-:W-:Y:S05]  /*184b0*/  BSYNC B1 ;  /* 0x0000000000017941 */ /* 0x000fea0003800000 */
.L_x_145:
        /* <DEDUP_REMOVED lines=12> */
.L_x_148:
[----:B------:R-:W-:Y:S05]  /*18580*/  BSYNC B1 ;  /* 0x0000000000017941 */ /* 0x000fea0003800000 */
.L_x_147:
        /* <DEDUP_REMOVED lines=12> */
.L_x_150:
[----:B------:R-:W-:Y:S05]  /*18650*/  BSYNC B1 ;  /* 0x0000000000017941 */ /* 0x000fea0003800000 */
.L_x_149:
        /* <DEDUP_REMOVED lines=12> */
.L_x_152:
[----:B------:R-:W-:Y:S05]  /*18720*/  BSYNC B1 ;  /* 0x0000000000017941 */ /* 0x000fea0003800000 */
.L_x_151:
        /* <DEDUP_REMOVED lines=12> */
.L_x_154:
[----:B------:R-:W-:Y:S05]  /*187f0*/  BSYNC B1 ;  /* 0x0000000000017941 */ /* 0x000fea0003800000 */
.L_x_153:
        /* <DEDUP_REMOVED lines=12> */
.L_x_156:
[----:B------:R-:W-:Y:S05]  /*188c0*/  BSYNC B1 ;  /* 0x0000000000017941 */ /* 0x000fea0003800000 */
.L_x_155:
        /* <DEDUP_REMOVED lines=12> */
.L_x_158:
[----:B------:R-:W-:Y:S05]  /*18990*/  BSYNC B1 ;  /* 0x0000000000017941 */ /* 0x000fea0003800000 */
.L_x_157:
        /* <DEDUP_REMOVED lines=12> */
.L_x_160:
[----:B------:R-:W-:Y:S05]  /*18a60*/  BSYNC B1 ;  /* 0x0000000000017941 */ /* 0x000fea0003800000 */
.L_x_159:
        /* <DEDUP_REMOVED lines=12> */
.L_x_162:
[----:B------:R-:W-:Y:S05]  /*18b30*/  BSYNC B1 ;  /* 0x0000000000017941 */ /* 0x000fea0003800000 */
.L_x_161:
        /* <DEDUP_REMOVED lines=12> */
.L_x_164:
[----:B------:R-:W-:Y:S05]  /*18c00*/  BSYNC B1 ;  /* 0x0000000000017941 */ /* 0x000fea0003800000 */
.L_x_163:
        /* <DEDUP_REMOVED lines=12> */
.L_x_166:
[----:B------:R-:W-:Y:S05]  /*18cd0*/  BSYNC B1 ;  /* 0x0000000000017941 */ /* 0x000fea0003800000 */
.L_x_165:
        /* <DEDUP_REMOVED lines=12> */
.L_x_168:
[----:B------:R-:W-:Y:S05]  /*18da0*/  BSYNC B1 ;  /* 0x0000000000017941 */ /* 0x000fea0003800000 */
.L_x_167:
        /* <DEDUP_REMOVED lines=12> */
.L_x_170:
[----:B------:R-:W-:Y:S05]  /*18e70*/  BSYNC B1 ;  /* 0x0000000000017941 */ /* 0x000fea0003800000 */
.L_x_169:
        /* <DEDUP_REMOVED lines=12> */
.L_x_172:
[----:B------:R-:W-:Y:S05]  /*18f40*/  BSYNC B1 ;  /* 0x0000000000017941 */ /* 0x000fea0003800000 */
.L_x_171:
        /* <DEDUP_REMOVED lines=12> */
.L_x_174:
[----:B------:R-:W-:Y:S05]  /*19010*/  BSYNC B1 ;  /* 0x0000000000017941 */ /* 0x000fea0003800000 */
.L_x_173:
        /* <DEDUP_REMOVED lines=12> */
.L_x_176:
[----:B------:R-:W-:Y:S05]  /*190e0*/  BSYNC B1 ;  /* 0x0000000000017941 */ /* 0x000fea0003800000 */
.L_x_175:
        /* <DEDUP_REMOVED lines=12> */
.L_x_178:
[----:B------:R-:W-:Y:S05]  /*191b0*/  BSYNC B1 ;  /* 0x0000000000017941 */ /* 0x000fea0003800000 */
.L_x_177:
        /* <DEDUP_REMOVED lines=12> */
.L_x_180:
[----:B------:R-:W-:Y:S05]  /*19280*/  BSYNC B1 ;  /* 0x0000000000017941 */ /* 0x000fea0003800000 */
.L_x_179:
        /* <DEDUP_REMOVED lines=12> */
.L_x_182:
[----:B------:R-:W-:Y:S05]  /*19350*/  BSYNC B1 ;  /* 0x0000000000017941 */ /* 0x000fea0003800000 */
.L_x_181:
        /* <DEDUP_REMOVED lines=12> */
.L_x_184:
[----:B------:R-:W-:Y:S05]  /*19420*/  BSYNC B1 ;  /* 0x0000000000017941 */ /* 0x000fea0003800000 */
.L_x_183:
        /* <DEDUP_REMOVED lines=12> */
.L_x_186:
[----:B------:R-:W-:Y:S05]  /*194f0*/  BSYNC B1 ;  /* 0x0000000000017941 */ /* 0x000fea0003800000 */
.L_x_185:
        /* <DEDUP_REMOVED lines=12> */
.L_x_188:
[----:B------:R-:W-:Y:S05]  /*195c0*/  BSYNC B1 ;  /* 0x0000000000017941 */ /* 0x000fea0003800000 */
.L_x_187:
        /* <DEDUP_REMOVED lines=12> */
.L_x_190:
[----:B------:R-:W-:Y:S05]  /*19690*/  BSYNC B1 ;  /* 0x0000000000017941 */ /* 0x000fea0003800000 */
.L_x_189:
        /* <DEDUP_REMOVED lines=12> */
.L_x_192:
[----:B------:R-:W-:Y:S05]  /*19760*/  BSYNC B1 ;  /* 0x0000000000017941 */ /* 0x000fea0003800000 */
.L_x_191:
        /* <DEDUP_REMOVED lines=12> */
.L_x_194:
[----:B------:R-:W-:Y:S05]  /*19830*/  BSYNC B1 ;  /* 0x0000000000017941 */ /* 0x000fea0003800000 */
.L_x_193:
        /* <DEDUP_REMOVED lines=12> */
.L_x_196:
[----:B------:R-:W-:Y:S05]  /*19900*/  BSYNC B1 ;  /* 0x0000000000017941 */ /* 0x000fea0003800000 */
.L_x_195:
        /* <DEDUP_REMOVED lines=12> */
.L_x_198:
[----:B------:R-:W-:Y:S05]  /*199d0*/  BSYNC B1 ;  /* 0x0000000000017941 */ /* 0x000fea0003800000 */
.L_x_197:
        /* <DEDUP_REMOVED lines=12> */
.L_x_200:
[----:B------:R-:W-:Y:S05]  /*19aa0*/  BSYNC B1 ;  /* 0x0000000000017941 */ /* 0x000fea0003800000 */
.L_x_199:
        /* <DEDUP_REMOVED lines=12> */
.L_x_202:
[----:B------:R-:W-:Y:S05]  /*19b70*/  BSYNC B1 ;  /* 0x0000000000017941 */ /* 0x000fea0003800000 */
.L_x_201:
        /* <DEDUP_REMOVED lines=12> */
.L_x_204:
[----:B------:R-:W-:Y:S05]  /*19c40*/  BSYNC B1 ;  /* 0x0000000000017941 */ /* 0x000fea0003800000 */
.L_x_203:
        /* <DEDUP_REMOVED lines=12> */
.L_x_206:
[----:B------:R-:W-:Y:S05]  /*19d10*/  BSYNC B1 ;  /* 0x0000000000017941 */ /* 0x000fea0003800000 */
.L_x_205:
        /* <DEDUP_REMOVED lines=12> */
.L_x_208:
[----:B------:R-:W-:Y:S05]  /*19de0*/  BSYNC B1 ;  /* 0x0000000000017941 */ /* 0x000fea0003800000 */
.L_x_207:
        /* <DEDUP_REMOVED lines=12> */
.L_x_210:
[----:B------:R-:W-:Y:S05]  /*19eb0*/  BSYNC B1 ;  /* 0x0000000000017941 */ /* 0x000fea0003800000 */
.L_x_209:
        /* <DEDUP_REMOVED lines=12> */
.L_x_212:
[----:B------:R-:W-:Y:S05]  /*19f80*/  BSYNC B1 ;  /* 0x0000000000017941 */ /* 0x000fea0003800000 */
.L_x_211:
        /* <DEDUP_REMOVED lines=12> */
.L_x_214:
[----:B------:R-:W-:Y:S05]  /*1a050*/  BSYNC B1 ;  /* 0x0000000000017941 */ /* 0x000fea0003800000 */
.L_x_213:
        /* <DEDUP_REMOVED lines=12> */
.L_x_216:
[----:B------:R-:W-:Y:S05]  /*1a120*/  BSYNC B1 ;  /* 0x0000000000017941 */ /* 0x000fea0003800000 */
.L_x_215:
        /* <DEDUP_REMOVED lines=12> */
.L_x_218:
[----:B------:R-:W-:Y:S05]  /*1a1f0*/  BSYNC B1 ;  /* 0x0000000000017941 */ /* 0x000fea0003800000 */
.L_x_217:
        /* <DEDUP_REMOVED lines=12> */
.L_x_220:
[----:B------:R-:W-:Y:S05]  /*1a2c0*/  BSYNC B1 ;  /* 0x0000000000017941 */ /* 0x000fea0003800000 */
.L_x_219:
        /* <DEDUP_REMOVED lines=12> */
.L_x_222:
[----:B------:R-:W-:Y:S05]  /*1a390*/  BSYNC B1 ;  /* 0x0000000000017941 */ /* 0x000fea0003800000 */
.L_x_221:
        /* <DEDUP_REMOVED lines=12> */
.L_x_224:
[----:B------:R-:W-:Y:S05]  /*1a460*/  BSYNC B1 ;  /* 0x0000000000017941 */ /* 0x000fea0003800000 */
.L_x_223:
        /* <DEDUP_REMOVED lines=12> */
.L_x_226:
[----:B------:R-:W-:Y:S05]  /*1a530*/  BSYNC B1 ;  /* 0x0000000000017941 */ /* 0x000fea0003800000 */
.L_x_225:
        /* <DEDUP_REMOVED lines=12> */
.L_x_228:
[----:B------:R-:W-:Y:S05]  /*1a600*/  BSYNC B1 ;  /* 0x0000000000017941 */ /* 0x000fea0003800000 */
.L_x_227:
        /* <DEDUP_REMOVED lines=12> */
.L_x_230:
[----:B------:R-:W-:Y:S05]  /*1a6d0*/  BSYNC B1 ;  /* 0x0000000000017941 */ /* 0x000fea0003800000 */
.L_x_229:
        /* <DEDUP_REMOVED lines=12> */
.L_x_232:
[----:B------:R-:W-:Y:S05]  /*1a7a0*/  BSYNC B1 ;  /* 0x0000000000017941 */ /* 0x000fea0003800000 */
.L_x_231:
        /* <DEDUP_REMOVED lines=12> */
.L_x_234:
[----:B------:R-:W-:Y:S05]  /*1a870*/  BSYNC B1 ;  /* 0x0000000000017941 */ /* 0x000fea0003800000 */
.L_x_233:
        /* <DEDUP_REMOVED lines=12> */
.L_x_236:
[----:B------:R-:W-:Y:S05]  /*1a940*/  BSYNC B1 ;  /* 0x0000000000017941 */ /* 0x000fea0003800000 */
.L_x_235:
        /* <DEDUP_REMOVED lines=12> */
.L_x_238:
[----:B------:R-:W-:Y:S05]  /*1aa10*/  BSYNC B1 ;  /* 0x0000000000017941 */ /* 0x000fea0003800000 */
.L_x_237:
        /* <DEDUP_REMOVED lines=12> */
.L_x_240:
[----:B------:R-:W-:Y:S05]  /*1aae0*/  BSYNC B1 ;  /* 0x0000000000017941 */ /* 0x000fea0003800000 */
.L_x_239:
        /* <DEDUP_REMOVED lines=12> */
.L_x_242:
[----:B------:R-:W-:Y:S05]  /*1abb0*/  BSYNC B1 ;  /* 0x0000000000017941 */ /* 0x000fea0003800000 */
.L_x_241:
        /* <DEDUP_REMOVED lines=12> */
.L_x_244:
[----:B------:R-:W-:Y:S05]  /*1ac80*/  BSYNC B1 ;  /* 0x0000000000017941 */ /* 0x000fea0003800000 */
.L_x_243:
        /* <DEDUP_REMOVED lines=12> */
.L_x_246:
[----:B------:R-:W-:Y:S05]  /*1ad50*/  BSYNC B1 ;  /* 0x0000000000017941 */ /* 0x000fea0003800000 */
.L_x_245:
        /* <DEDUP_REMOVED lines=12> */
.L_x_248:
[----:B------:R-:W-:Y:S05]  /*1ae20*/  BSYNC B1 ;  /* 0x0000000000017941 */ /* 0x000fea0003800000 */
.L_x_247:
        /* <DEDUP_REMOVED lines=12> */
.L_x_250:
[----:B------:R-:W-:Y:S05]  /*1aef0*/  BSYNC B1 ;  /* 0x0000000000017941 */ /* 0x000fea0003800000 */
.L_x_249:
[----:B0-----:R-:W2:Y:S01]  /*1af00*/  LDL.LU R5, [R1+0x200] ;  /* 0x0002000001057983 */ /* 0x001ea20000300800 */
[----:B-----5:R-:W-:Y:S01]  /*1af10*/  LOP3.LUT R4, R4, 0xff, RZ, 0xc0, !PT ;  /* 0x000000ff04047812 */ /* 0x020fe200078ec0ff */
[----:B------:R-:W-:Y:S01]  /*1af20*/  BSSY B1, `(.L_x_251) ;  /* 0x000000b000017945 */ /* 0x000fe20003800000 */
[----:B------:R-:W-:Y:S02]  /*1af30*/  ISETP.LT.OR P2, PT, R0, 0xda, !P0 ;  /* 0x000000da0000780c */ /* 0x000fe40004741670 */
[----:B------:R-:W-:-:S05]  /*1af40*/  F2FP.F16.E4M3.UNPACK_B R4, R4 ;  /* 0x00000004ff04723e */ /* 0x000fca00020006ff */
[----:B------:R-:W-:-:S05]  /*1af50*/  HADD2.F32 R4, -RZ, R4.H0_H0 ;  /* 0x20000004ff047230 */ /* 0x000fca0000004100 */
[----:B------:R-:W-:-:S04]  /*1af60*/  FMUL R4, R4, UR21 ;  /* 0x0000001504047c20 */ /* 0x000fc80008400000 */
[----:B--2---:R-:W-:-:S05]  /*1af70*/  FFMA R4, R5, UR20, R4 ;  /* 0x0000001405047c23 */ /* 0x004fca0008000004 */
[----:B------:R-:W-:Y:S02]  /*1af80*/  F2FP.SATFINITE.E4M3.F32.PACK_AB_MERGE_C R5, RZ, R4, RZ ;  /* 0x00000004ff05723e */ /* 0x000fe400048070ff */
[----:B------:R-:W-:-:S03]  /*1af90*/  PRMT R4, RZ, 0x7610, R4 ;  /* 0x00007610ff047816 */ /* 0x000fc60000000004 */
[----:B------:R0:W-:Y:S01]  /*1afa0*/  @!P3 STG.E.U8 desc[UR14][R24.64+0xd8], R5 ;  /* 0x0000d8051800b986 */ /* 0x0001e2000c10110e */
[----:B------:R-:W-:Y:S05]  /*1afb0*/  @P2 BRA `(.L_x_252) ;  /* 0x0000000000042947 */ /* 0x000fea0003800000 */
[----:B------:R2:W5:Y:S02]  /*1afc0*/  LDG.E.U8 R4, desc[UR14][R32.64+0xd9] ;  /* 0x0000d90e20047981 */ /* 0x000564000c1e1100 */
.L_x_252:
[----:B------:R-:W-:Y:S05]  /*1afd0*/  BSYNC B1 ;  /* 0x0000000000017941 */ /* 0x000fea0003800000 */
.L_x_251:
[----:B0-----:R-:W3:Y:S01]  /*1afe0*/  LDL.LU R5, [R1+0x204] ;  /* 0x0002040001057983 */ /* 0x001ee20000300800 */
[----:B-----5:R-:W-:Y:S01]  /*1aff0*/  LOP3.LUT R4, R4, 0xff, RZ, 0xc0, !PT ;  /* 0x000000ff04047812 */ /* 0x020fe200078ec0ff */
[----:B------:R-:W-:Y:S01]  /*1b000*/  BSSY B1, `(.L_x_253) ;  /* 0x000000b000017945 */ /* 0x000fe20003800000 */
[----:B------:R-:W-:Y:S02]  /*1b010*/  ISETP.LT.OR P3, PT, R0, 0xd9, !P1 ;  /* 0x000000d90000780c */ /* 0x000fe40004f61670 */
[----:B------:R-:W-:-:S05]  /*1b020*/  F2FP.F16.E4M3.UNPACK_B R4, R4 ;  /* 0x00000004ff04723e */ /* 0x000fca00020006ff */
[----:B------:R-:W-:-:S05]  /*1b030*/  HADD2.F32 R4, -RZ, R4.H0_H0 ;  /* 0x20000004ff047230 */ /* 0x000fca0000004100 */
[----:B------:R-:W-:-:S04]  /*1b040*/  FMUL R4, R4, UR21 ;  /* 0x0000001504047c20 */ /* 0x000fc80008400000 */
[----:B---3--:R-:W-:-:S05]  /*1b050*/  FFMA R4, R5, UR20, R4 ;  /* 0x0000001405047c23 */ /* 0x008fca0008000004 */
[----:B------:R-:W-:Y:S02]  /*1b060*/  F2FP.SATFINITE.E4M3.F32.PACK_AB_MERGE_C R5, RZ, R4, RZ ;  /* 0x00000004ff05723e */ /* 0x000fe400048070ff */
[----:B------:R-:W-:-:S03]  /*1b070*/  PRMT R4, RZ, 0x7610, R4 ;  /* 0x00007610ff047816 */ /* 0x000fc60000000004 */
[----:B------:R0:W-:Y:S01]  /*1b080*/  @!P2 STG.E.U8 desc[UR14][R24.64+0xd9], R5 ;  /* 0x0000d9051800a986 */ /* 0x0001e2000c10110e */
[----:B------:R-:W-:Y:S05]  /*1b090*/  @P3 BRA `(.L_x_254) ;  /* 0x0000000000043947 */ /* 0x000fea0003800000 */
[----:B------:R3:W5:Y:S02]  /*1b0a0*/  LDG.E.U8 R4, desc[UR14][R2.64+0xd8] ;  /* 0x0000d80e02047981 */ /* 0x000764000c1e1100 */
.L_x_254:
[----:B------:R-:W-:Y:S05]  /*1b0b0*/  BSYNC B1 ;  /* 0x0000000000017941 */ /* 0x000fea0003800000 */
.L_x_253:
        /* <DEDUP_REMOVED lines=13> */
.L_x_256:
[----:B------:R-:W-:Y:S05]  /*1b190*/  BSYNC B1 ;  /* 0x0000000000017941 */ /* 0x000fea0003800000 */
.L_x_255:
        /* <DEDUP_REMOVED lines=13> */
.L_x_258:
[----:B------:R-:W-:Y:S05]  /*1b270*/  BSYNC B1 ;  /* 0x0000000000017941 */ /* 0x000fea0003800000 */
.L_x_257:
        /* <DEDUP_REMOVED lines=13> */
.L_x_260:
[----:B------:R-:W-:Y:S05]  /*1b350*/  BSYNC B1 ;  /* 0x0000000000017941 */ /* 0x000fea0003800000 */
.L_x_259:
        /* <DEDUP_REMOVED lines=13> */
.L_x_262:
[----:B------:R-:W-:Y:S05]  /*1b430*/  BSYNC B1 ;  /* 0x0000000000017941 */ /* 0x000fea0003800000 */
.L_x_261:
        /* <DEDUP_REMOVED lines=13> */
.L_x_264:
[----:B------:R-:W-:Y:S05]  /*1b510*/  BSYNC B1 ;  /* 0x0000000000017941 */ /* 0x000fea0003800000 */
.L_x_263:
        /* <DEDUP_REMOVED lines=13> */
.L_x_266:
[----:B------:R-:W-:Y:S05]  /*1b5f0*/  BSYNC B1 ;  /* 0x0000000000017941 */ /* 0x000fea0003800000 */
.L_x_265:
        /* <DEDUP_REMOVED lines=13> */
.L_x_268:
[----:B------:R-:W-:Y:S05]  /*1b6d0*/  BSYNC B1 ;  /* 0x0000000000017941 */ /* 0x000fea0003800000 */
.L_x_267:
        /* <DEDUP_REMOVED lines=13> */
.L_x_270:
[----:B------:R-:W-:Y:S05]  /*1b7b0*/  BSYNC B1 ;  /* 0x0000000000017941 */ /* 0x000fea0003800000 */
.L_x_269:
        /* <DEDUP_REMOVED lines=13> */
.L_x_272:
[----:B------:R-:W-:Y:S05]  /*1b890*/  BSYNC B1 ;  /* 0x0000000000017941 */ /* 0x000fea0003800000 */
.L_x_271:
        /* <DEDUP_REMOVED lines=13> */
.L_x_274:
[----:B------:R-:W-:Y:S05]  /*1b970*/  BSYNC B1 ;  /* 0x0000000000017941 */ /* 0x000fea0003800000 */
.L_x_273:
        /* <DEDUP_REMOVED lines=13> */
.L_x_276:
[----:B------:R-:W-:Y:S05]  /*1ba50*/  BSYNC B1 ;  /* 0x0000000000017941 */ /* 0x000fea0003800000 */
.L_x_275:
        /* <DEDUP_REMOVED lines=13> */
.L_x_278:
[----:B------:R-:W-:Y:S05]  /*1bb30*/  BSYNC B1 ;  /* 0x0000000000017941 */ /* 0x000fea0003800000 */
.L_x_277:
        /* <DEDUP_REMOVED lines=13> */
.L_x_280:
[----:B------:R-:W-:Y:S05]  /*1bc10*/  BSYNC B1 ;  /* 0x0000000000017941 */ /* 0x000fea0003800000 */
.L_x_279:
        /* <DEDUP_REMOVED lines=13> */
.L_x_282:
[----:B------:R-:W-:Y:S05]  /*1bcf0*/  BSYNC B1 ;  /* 0x0000000000017941 */ /* 0x000fea0003800000 */
.L_x_281:
        /* <DEDUP_REMOVED lines=13> */
.L_x_284:
[----:B------:R-:W-:Y:S05]  /*1bdd0*/  BSYNC B1 ;  /* 0x0000000000017941 */ /* 0x000fea0003800000 */
.L_x_283:
        /* <DEDUP_REMOVED lines=13> */
.L_x_286:
[----:B------:R-:W-:Y:S05]  /*1beb0*/  BSYNC B1 ;  /* 0x0000000000017941 */ /* 0x000fea0003800000 */
.L_x_285:
        /* <DEDUP_REMOVED lines=13> */
.L_x_288:
[----:B------:R-:W-:Y:S05]  /*1bf90*/  BSYNC B1 ;  /* 0x0000000000017941 */ /* 0x000fea0003800000 */
.L_x_287:
[----:B------:R-:W2:Y:S01]  /*1bfa0*/  LDL.LU R7, [R1+0x24c] ;  /* 0x00024c0001077983 */ /* 0x000ea20000300800 */
[----:B-----5:R-:W-:Y:S01]  /*1bfb0*/  LOP3.LUT R4, R4, 0xff, RZ, 0xc0, !PT ;  /* 0x000000ff04047812 */ /* 0x020fe200078ec0ff */
[----:B------:R-:W-:Y:S01]  /*1bfc0*/  BSSY B1, `(.L_x_289) ;  /* 0x0000013000017945 */ /* 0x000fe20003800000 */
[----:B0-----:R-:W-:Y:S02]  /*1bfd0*/  IADD3 R5, P0, R35, 0x80, RZ ;  /* 0x0000008023057810 */ /* 0x001fe40007f1e0ff */
[----:B------:R-:W-:-:S03]  /*1bfe0*/  F2FP.F16.E4M3.UNPACK_B R4, R4 ;  /* 0x00000004ff04723e */ /* 0x000fc600020006ff */
[----:B--234-:R-:W-:Y:S01]  /*1bff0*/  IMAD.X R2, RZ, RZ, R37, P0 ;  /* 0x000000ffff027224 */ /* 0x01cfe200000e0625 */
[----:B------:R-:W-:Y:S01]  /*1c000*/  ISETP.GE.AND P0, PT, R34, 0x81, PT ;  /* 0x000000812200780c */ /* 0x000fe20003f06270 */
[----:B------:R-:W-:Y:S02]  /*1c010*/  HADD2.F32 R4, -RZ, R4.H0_H0 ;  /* 0x20000004ff047230 */ /* 0x000fe40000004100 */
[----:B------:R-:W-:Y:S01]  /*1c020*/  IMAD R6, R2, UR6, RZ ;  /* 0x0000000602067c24 */ /* 0x000fe2000f8e02ff */
[----:B------:R-:W-:Y:S01]  /*1c030*/  ISETP.LT.OR P3, PT, R0, 0x1, !P0 ;  /* 0x000000010000780c */ /* 0x000fe20004761670 */
[----:B------:R-:W-:-:S04]  /*1c040*/  IMAD.WIDE.U32 R2, R5, UR6, R38 ;  /* 0x0000000605027c25 */ /* 0x000fc8000f8e0026 */
[----:B------:R-:W-:Y:S01]  /*1c050*/  FMUL R4, R4, UR21 ;  /* 0x0000001504047c20 */ /* 0x000fe20008400000 */
[----:B------:R-:W-:Y:S01]  /*1c060*/  IMAD R5, R5, UR7, R6 ;  /* 0x0000000705057c24 */ /* 0x000fe2000f8e0206 */
[----:B------:R-:W-:-:S04]  /*1c070*/  IADD3 R2, P2, R2, UR8, RZ ;  /* 0x0000000802027c10 */ /* 0x000fc8000ff5e0ff */
[----:B------:R-:W-:Y:S01]  /*1c080*/  IADD3.X R3, R3, UR9, R5, P2, !PT ;  /* 0x0000000903037c10 */ /* 0x000fe200097fe405 */
[----:B------:R-:W-:-:S05]  /*1c090*/  FFMA R4, R7, UR20, R4 ;  /* 0x0000001407047c23 */ /* 0x000fca0008000004 */
[----:B------:R-:W-:Y:S02]  /*1c0a0*/  F2FP.SATFINITE.E4M3.F32.PACK_AB_MERGE_C R7, RZ, R4, RZ ;  /* 0x00000004ff07723e */ /* 0x000fe400048070ff */
[----:B------:R-:W-:-:S03]  /*1c0b0*/  PRMT R4, RZ, 0x7610, R4 ;  /* 0x00007610ff047816 */ /* 0x000fc60000000004 */
[----:B------:R0:W-:Y:S01]  /*1c0c0*/  @!P1 STG.E.U8 desc[UR14][R26.64+0xf9], R7 ;  /* 0x0000f9071a009986 */ /* 0x0001e2000c10110e */
[----:B------:R-:W-:Y:S05]  /*1c0d0*/  @P3 BRA `(.L_x_290) ;  /* 0x0000000000043947 */ /* 0x000fea0003800000 */
[----:B------:R2:W5:Y:S02]  /*1c0e0*/  LDG.E.U8 R4, desc[UR14][R2.64] ;  /* 0x0000000e02047981 */ /* 0x000564000c1e1100 */
.L_x_290:
[----:B------:R-:W-:Y:S05]  /*1c0f0*/  BSYNC B1 ;  /* 0x0000000000017941 */ /* 0x000fea0003800000 */
.L_x_289:
[----:B------:R-:W3:Y:S01]  /*1c100*/  LDL.LU R5, [R1+0x250] ;  /* 0x0002500001057983 */ /* 0x000ee20000300800 */
        /* <DEDUP_REMOVED lines=12> */
.L_x_292:
[----:B------:R-:W-:Y:S05]  /*1c1d0*/  BSYNC B1 ;  /* 0x0000000000017941 */ /* 0x000fea0003800000 */
.L_x_291:
[----:B---3--:R-:W3:Y:S01]  /*1c1e0*/  LDL.LU R5, [R1+0x254] ;  /* 0x0002540001057983 */ /* 0x008ee20000300800 */
[----:B-----5:R-:W-:Y:S01]  /*1c1f0*/  LOP3.LUT R4, R4, 0xff, RZ, 0xc0, !PT ;  /* 0x000000ff04047812 */ /* 0x020fe200078ec0ff */
[----:B------:R-:W-:Y:S01]  /*1c200*/  BSSY B1, `(.L_x_293) ;  /* 0x0000013000017945 */ /* 0x000fe20003800000 */
[----:B------:R-:W-:Y:S02]  /*1c210*/  IADD3 R35, P1, R35, 0x88, RZ ;  /* 0x0000008823237810 */ /* 0x000fe40007f3e0ff */
[----:B------:R-:W-:Y:S02]  /*1c220*/  F2FP.F16.E4M3.UNPACK_B R4, R4 ;  /* 0x00000004ff04723e */ /* 0x000fe400020006ff */
[----:B------:R-:W-:Y:S01]  /*1c230*/  PRMT R6, RZ, 0x7610, R6 ;  /* 0x00007610ff067816 */ /* 0x000fe20000000006 */
[----:B------:R-:W-:Y:S01]  /*1c240*/  IMAD.X R36, RZ, RZ, R37, P1 ;  /* 0x000000ffff247224 */ /* 0x000fe200008e0625 */
[----:B------:R-:W-:Y:S01]  /*1c250*/  ISETP.GE.AND P1, PT, R34, 0x89, PT ;  /* 0x000000892200780c */ /* 0x000fe20003f26270 */
[----:B------:R-:W-:-:S02]  /*1c260*/  HADD2.F32 R4, -RZ, R4.H0_H0 ;  /* 0x20000004ff047230 */ /* 0x000fc40000004100 */
[----:B------:R-:W-:Y:S01]  /*1c270*/  IMAD R36, R36, UR6, RZ ;  /* 0x0000000624247c24 */ /* 0x000fe2000f8e02ff */
[----:B------:R-:W-:Y:S01]  /*1c280*/  ISETP.LT.OR P5, PT, R0, 0x1, !P1 ;  /* 0x000000010000780c */ /* 0x000fe20004fa1670 */
[----:B------:R-:W-:-:S04]  /*1c290*/  IMAD.WIDE.U32 R38, R35, UR6, R38 ;  /* 0x0000000623267c25 */ /* 0x000fc8000f8e0026 */
[----:B------:R-:W-:Y:S01]  /*1c2a0*/  FMUL R4, R4, UR21 ;  /* 0x0000001504047c20 */ /* 0x000fe20008400000 */
[----:B------:R-:W-:-:S03]  /*1c2b0*/  IMAD R35, R35, UR7, R36 ;  /* 0x0000000723237c24 */ /* 0x000fc6000f8e0224 */
[----:B---3--:R-:W-:Y:S01]  /*1c2c0*/  FFMA R5, R5, UR20, R4 ;  /* 0x0000001405057c23 */ /* 0x008fe20008000004 */
[----:B------:R-:W-:-:S04]  /*1c2d0*/  IADD3 R4, P3, R38, UR8, RZ ;  /* 0x0000000826047c10 */ /* 0x000fc8000ff7e0ff */
[----:B0-----:R-:W-:Y:S02]  /*1c2e0*/  F2FP.SATFINITE.E4M3.F32.PACK_AB_MERGE_C R7, RZ, R5, RZ ;  /* 0x00000005ff07723e */ /* 0x001fe400048070ff */
[----:B------:R-:W-:-:S03]  /*1c2f0*/  IADD3.X R5, R39, UR9, R35, P3, !PT ;  /* 0x0000000927057c10 */ /* 0x000fc60009ffe423 */
[----:B------:R0:W-:Y:S01]  /*1c300*/  @!P2 STG.E.U8 desc[UR14][R30.64+0x1], R7 ;  /* 0x000001071e00a986 */ /* 0x0001e2000c10110e */
[----:B------:R-:W-:Y:S05]  /*1c310*/  @P5 BRA `(.L_x_294) ;  /* 0x0000000000045947 */ /* 0x000fea0003800000 */
[----:B------:R3:W5:Y:S02]  /*1c320*/  LDG.E.U8 R6, desc[UR14][R4.64] ;  /* 0x0000000e04067981 */ /* 0x000764000c1e1100 */
.L_x_294:
[----:B------:R-:W-:Y:S05]  /*1c330*/  BSYNC B1 ;  /* 0x0000000000017941 */ /* 0x000fea0003800000 */
.L_x_293:
        /* <DEDUP_REMOVED lines=13> */
.L_x_296:
[----:B------:R-:W-:Y:S05]  /*1c410*/  BSYNC B1 ;  /* 0x0000000000017941 */ /* 0x000fea0003800000 */
.L_x_295:
        /* <DEDUP_REMOVED lines=13> */
.L_x_298:
[----:B------:R-:W-:Y:S05]  /*1c4f0*/  BSYNC B1 ;  /* 0x0000000000017941 */ /* 0x000fea0003800000 */
.L_x_297:
        /* <DEDUP_REMOVED lines=13> */
.L_x_300:
[----:B------:R-:W-:Y:S05]  /*1c5d0*/  BSYNC B1 ;  /* 0x0000000000017941 */ /* 0x000fea0003800000 */
.L_x_299:
        /* <DEDUP_REMOVED lines=13> */
.L_x_302:
[----:B------:R-:W-:Y:S05]  /*1c6b0*/  BSYNC B1 ;  /* 0x0000000000017941 */ /* 0x000fea0003800000 */
.L_x_301:
        /* <DEDUP_REMOVED lines=13> */
.L_x_304:
[----:B------:R-:W-:Y:S05]  /*1c790*/  BSYNC B1 ;  /* 0x0000000000017941 */ /* 0x000fea0003800000 */
.L_x_303:
        /* <DEDUP_REMOVED lines=13> */
.L_x_306:
[----:B------:R-:W-:Y:S05]  /*1c870*/  BSYNC B1 ;  /* 0x0000000000017941 */ /* 0x000fea0003800000 */
.L_x_305:
        /* <DEDUP_REMOVED lines=13> */
.L_x_308:
[----:B------:R-:W-:Y:S05]  /*1c950*/  BSYNC B1 ;  /* 0x0000000000017941 */ /* 0x000fea0003800000 */
.L_x_307:
        /* <DEDUP_REMOVED lines=13> */
.L_x_310:
[----:B------:R-:W-:Y:S05]  /*1ca30*/  BSYNC B1 ;  /* 0x0000000000017941 */ /* 0x000fea0003800000 */
.L_x_309:
        /* <DEDUP_REMOVED lines=13> */
.L_x_312:
[----:B------:R-:W-:Y:S05]  /*1cb10*/  BSYNC B1 ;  /* 0x0000000000017941 */ /* 0x000fea0003800000 */
.L_x_311:
        /* <DEDUP_REMOVED lines=13> */
.L_x_314:
[----:B------:R-:W-:Y:S05]  /*1cbf0*/  BSYNC B1 ;  /* 0x0000000000017941 */ /* 0x000fea0003800000 */
.L_x_313:
        /* <DEDUP_REMOVED lines=13> */
.L_x_316:
[----:B------:R-:W-:Y:S05]  /*1ccd0*/  BSYNC B1 ;  /* 0x0000000000017941 */ /* 0x000fea0003800000 */
.L_x_315:
        /* <DEDUP_REMOVED lines=13> */
.L_x_318:
[----:B------:R-:W-:Y:S05]  /*1cdb0*/  BSYNC B1 ;  /* 0x0000000000017941 */ /* 0x000fea0003800000 */
.L_x_317:
        /* <DEDUP_REMOVED lines=13> */
.L_x_320:
[----:B------:R-:W-:Y:S05]  /*1ce90*/  BSYNC B1 ;  /* 0x0000000000017941 */ /* 0x000fea0003800000 */
.L_x_319:
        /* <DEDUP_REMOVED lines=13> */
.L_x_322:
[----:B------:R-:W-:Y:S05]  /*1cf70*/  BSYNC B1 ;  /* 0x0000000000017941 */ /* 0x000fea0003800000 */
.L_x_321:
        /* <DEDUP_REMOVED lines=13> */
.L_x_324:
[----:B------:R-:W-:Y:S05]  /*1d050*/  BSYNC B1 ;  /* 0x0000000000017941 */ /* 0x000fea0003800000 */
.L_x_323:
        /* <DEDUP_REMOVED lines=13> */
.L_x_326:
[----:B------:R-:W-:Y:S05]  /*1d130*/  BSYNC B1 ;  /* 0x0000000000017941 */ /* 0x000fea0003800000 */
.L_x_325:
        /* <DEDUP_REMOVED lines=13> */
.L_x_328:
[----:B------:R-:W-:Y:S05]  /*1d210*/  BSYNC B1 ;  /* 0x0000000000017941 */ /* 0x000fea0003800000 */
.L_x_327:
        /* <DEDUP_REMOVED lines=13> */
.L_x_330:
[----:B------:R-:W-:Y:S05]  /*1d2f0*/  BSYNC B1 ;  /* 0x0000000000017941 */ /* 0x000fea0003800000 */
.L_x_329:
        /* <DEDUP_REMOVED lines=13> */
.L_x_332:
[----:B------:R-:W-:Y:S05]  /*1d3d0*/  BSYNC B1 ;  /* 0x0000000000017941 */ /* 0x000fea0003800000 */
.L_x_331:
        /* <DEDUP_REMOVED lines=13> */
.L_x_334:
[----:B------:R-:W-:Y:S05]  /*1d4b0*/  BSYNC B1 ;  /* 0x0000000000017941 */ /* 0x000fea0003800000 */
.L_x_333:
        /* <DEDUP_REMOVED lines=13> */
.L_x_336:
[----:B------:R-:W-:Y:S05]  /*1d590*/  BSYNC B1 ;  /* 0x0000000000017941 */ /* 0x000fea0003800000 */
.L_x_335:
        /* <DEDUP_REMOVED lines=13> */
.L_x_338:
[----:B------:R-:W-:Y:S05]  /*1d670*/  BSYNC B1 ;  /* 0x0000000000017941 */ /* 0x000fea0003800000 */
.L_x_337:
        /* <DEDUP_REMOVED lines=13> */
.L_x_340:
[----:B------:R-:W-:Y:S05]  /*1d750*/  BSYNC B1 ;  /* 0x0000000000017941 */ /* 0x000fea0003800000 */
.L_x_339:
        /* <DEDUP_REMOVED lines=13> */
.L_x_342:
[----:B------:R-:W-:Y:S05]  /*1d830*/  BSYNC B1 ;  /* 0x0000000000017941 */ /* 0x000fea0003800000 */
.L_x_341:
        /* <DEDUP_REMOVED lines=13> */
.L_x_344:
[----:B------:R-:W-:Y:S05]  /*1d910*/  BSYNC B1 ;  /* 0x0000000000017941 */ /* 0x000fea0003800000 */
.L_x_343:
        /* <DEDUP_REMOVED lines=13> */
.L_x_346:
[----:B------:R-:W-:Y:S05]  /*1d9f0*/  BSYNC B1 ;  /* 0x0000000000017941 */ /* 0x000fea0003800000 */
.L_x_345:
        /* <DEDUP_REMOVED lines=13> */
.L_x_348:
[----:B------:R-:W-:Y:S05]  /*1dad0*/  BSYNC B1 ;  /* 0x0000000000017941 */ /* 0x000fea0003800000 */
.L_x_347:
        /* <DEDUP_REMOVED lines=13> */
.L_x_350:
[----:B------:R-:W-:Y:S05]  /*1dbb0*/  BSYNC B1 ;  /* 0x0000000000017941 */ /* 0x000fea0003800000 */
.L_x_349:
        /* <DEDUP_REMOVED lines=13> */
.L_x_352:
[----:B------:R-:W-:Y:S05]  /*1dc90*/  BSYNC B1 ;  /* 0x0000000000017941 */ /* 0x000fea0003800000 */
.L_x_351:
        /* <DEDUP_REMOVED lines=13> */
.L_x_354:
[----:B------:R-:W-:Y:S05]  /*1dd70*/  BSYNC B1 ;  /* 0x0000000000017941 */ /* 0x000fea0003800000 */
.L_x_353:
        /* <DEDUP_REMOVED lines=13> */
.L_x_356:
[----:B------:R-:W-:Y:S05]  /*1de50*/  BSYNC B1 ;  /* 0x0000000000017941 */ /* 0x000fea0003800000 */
.L_x_355:
        /* <DEDUP_REMOVED lines=13> */
.L_x_358:
[----:B------:R-:W-:Y:S05]  /*1df30*/  BSYNC B1 ;  /* 0x0000000000017941 */ /* 0x000fea0003800000 */
.L_x_357:
        /* <DEDUP_REMOVED lines=13> */
.L_x_360:
[----:B------:R-:W-:Y:S05]  /*1e010*/  BSYNC B1 ;  /* 0x0000000000017941 */ /* 0x000fea0003800000 */
.L_x_359:
        /* <DEDUP_REMOVED lines=13> */
.L_x_362:
[----:B------:R-:W-:Y:S05]  /*1e0f0*/  BSYNC B1 ;  /* 0x0000000000017941 */ /* 0x000fea0003800000 */
.L_x_361:
        /* <DEDUP_REMOVED lines=13> */
.L_x_364:
[----:B------:R-:W-:Y:S05]  /*1e1d0*/  BSYNC B1 ;  /* 0x0000000000017941 */ /* 0x000fea0003800000 */
.L_x_363:
        /* <DEDUP_REMOVED lines=13> */
.L_x_366:
[----:B------:R-:W-:Y:S05]  /*1e2b0*/  BSYNC B1 ;  /* 0x0000000000017941 */ /* 0x000fea0003800000 */
.L_x_365:
        /* <DEDUP_REMOVED lines=13> */
.L_x_368:
[----:B------:R-:W-:Y:S05]  /*1e390*/  BSYNC B1 ;  /* 0x0000000000017941 */ /* 0x000fea0003800000 */
.L_x_367:
        /* <DEDUP_REMOVED lines=13> */
.L_x_370:
[----:B------:R-:W-:Y:S05]  /*1e470*/  BSYNC B1 ;  /* 0x0000000000017941 */ /* 0x000fea0003800000 */
.L_x_369:
        /* <DEDUP_REMOVED lines=13> */
.L_x_372:
[----:B------:R-:W-:Y:S05]  /*1e550*/  BSYNC B1 ;  /* 0x0000000000017941 */ /* 0x000fea0003800000 */
.L_x_371:
        /* <DEDUP_REMOVED lines=13> */
.L_x_374:
[----:B------:R-:W-:Y:S05]  /*1e630*/  BSYNC B1 ;  /* 0x0000000000017941 */ /* 0x000fea0003800000 */
.L_x_373:
        /* <DEDUP_REMOVED lines=13> */
.L_x_376:
[----:B------:R-:W-:Y:S05]  /*1e710*/  BSYNC B1 ;  /* 0x0000000000017941 */ /* 0x000fea0003800000 */
.L_x_375:
        /* <DEDUP_REMOVED lines=13> */
.L_x_378:
[----:B------:R-:W-:Y:S05]  /*1e7f0*/  BSYNC B1 ;  /* 0x0000000000017941 */ /* 0x000fea0003800000 */
.L_x_377:
        /* <DEDUP_REMOVED lines=13> */
.L_x_380:
[----:B------:R-:W-:Y:S05]  /*1e8d0*/  BSYNC B1 ;  /* 0x0000000000017941 */ /* 0x000fea0003800000 */
.L_x_379:
        /* <DEDUP_REMOVED lines=13> */
.L_x_382:
[----:B------:R-:W-:Y:S05]  /*1e9b0*/  BSYNC B1 ;  /* 0x0000000000017941 */ /* 0x000fea0003800000 */
.L_x_381:
        /* <DEDUP_REMOVED lines=13> */
.L_x_384:
[----:B------:R-:W-:Y:S05]  /*1ea90*/  BSYNC B1 ;  /* 0x0000000000017941 */ /* 0x000fea0003800000 */
.L_x_383:
        /* <DEDUP_REMOVED lines=13> */
.L_x_386:
[----:B------:R-:W-:Y:S05]  /*1eb70*/  BSYNC B1 ;  /* 0x0000000000017941 */ /* 0x000fea0003800000 */
.L_x_385:
        /* <DEDUP_REMOVED lines=13> */
.L_x_388:
[----:B------:R-:W-:Y:S05]  /*1ec50*/  BSYNC B1 ;  /* 0x0000000000017941 */ /* 0x000fea0003800000 */
.L_x_387:
        /* <DEDUP_REMOVED lines=13> */
.L_x_390:
[----:B------:R-:W-:Y:S05]  /*1ed30*/  BSYNC B1 ;  /* 0x0000000000017941 */ /* 0x000fea0003800000 */
.L_x_389:
        /* <DEDUP_REMOVED lines=13> */
.L_x_392:
[----:B------:R-:W-:Y:S05]  /*1ee10*/  BSYNC B1 ;  /* 0x0000000000017941 */ /* 0x000fea0003800000 */
.L_x_391:
        /* <DEDUP_REMOVED lines=13> */
.L_x_394:
[----:B------:R-:W-:Y:S05]  /*1eef0*/  BSYNC B1 ;  /* 0x0000000000017941 */ /* 0x000fea0003800000 */
.L_x_393:
        /* <DEDUP_REMOVED lines=13> */
.L_x_396:
[----:B------:R-:W-:Y:S05]  /*1efd0*/  BSYNC B1 ;  /* 0x0000000000017941 */ /* 0x000fea0003800000 */
.L_x_395:
        /* <DEDUP_REMOVED lines=13> */
.L_x_398:
[----:B------:R-:W-:Y:S05]  /*1f0b0*/  BSYNC B1 ;  /* 0x0000000000017941 */ /* 0x000fea0003800000 */
.L_x_397:
        /* <DEDUP_REMOVED lines=13> */
.L_x_400:
[----:B------:R-:W-:Y:S05]  /*1f190*/  BSYNC B1 ;  /* 0x0000000000017941 */ /* 0x000fea0003800000 */
.L_x_399:
        /* <DEDUP_REMOVED lines=13> */
.L_x_402:
[----:B------:R-:W-:Y:S05]  /*1f270*/  BSYNC B1 ;  /* 0x0000000000017941 */ /* 0x000fea0003800000 */
.L_x_401:
        /* <DEDUP_REMOVED lines=13> */
.L_x_404:
[----:B------:R-:W-:Y:S05]  /*1f350*/  BSYNC B1 ;  /* 0x0000000000017941 */ /* 0x000fea0003800000 */
.L_x_403:
        /* <DEDUP_REMOVED lines=13> */
.L_x_406:
[----:B------:R-:W-:Y:S05]  /*1f430*/  BSYNC B1 ;  /* 0x0000000000017941 */ /* 0x000fea0003800000 */
.L_x_405:
        /* <DEDUP_REMOVED lines=13> */
.L_x_408:
[----:B------:R-:W-:Y:S05]  /*1f510*/  BSYNC B1 ;  /* 0x0000000000017941 */ /* 0x000fea0003800000 */
.L_x_407:
        /* <DEDUP_REMOVED lines=13> */
.L_x_410:
[----:B------:R-:W-:Y:S05]  /*1f5f0*/  BSYNC B1 ;  /* 0x0000000000017941 */ /* 0x000fea0003800000 */
.L_x_409:
        /* <DEDUP_REMOVED lines=13> */
.L_x_412:
[----:B------:R-:W-:Y:S05]  /*1f6d0*/  BSYNC B1 ;  /* 0x0000000000017941 */ /* 0x000fea0003800000 */
.L_x_411:
        /* <DEDUP_REMOVED lines=13> */
.L_x_414:
[----:B------:R-:W-:Y:S05]  /*1f7b0*/  BSYNC B1 ;  /* 0x0000000000017941 */ /* 0x000fea0003800000 */
.L_x_413:
        /* <DEDUP_REMOVED lines=13> */
.L_x_416:
[----:B------:R-:W-:Y:S05]  /*1f890*/  BSYNC B1 ;  /* 0x0000000000017941 */ /* 0x000fea0003800000 */
.L_x_415:
        /* <DEDUP_REMOVED lines=13> */
.L_x_418:
[----:B------:R-:W-:Y:S05]  /*1f970*/  BSYNC B1 ;  /* 0x0000000000017941 */ /* 0x000fea0003800000 */
.L_x_417:
        /* <DEDUP_REMOVED lines=13> */
.L_x_420:
[----:B------:R-:W-:Y:S05]  /*1fa50*/  BSYNC B1 ;  /* 0x0000000000017941 */ /* 0x000fea0003800000 */
.L_x_419:
        /* <DEDUP_REMOVED lines=13> */
.L_x_422:
[----:B------:R-:W-:Y:S05]  /*1fb30*/  BSYNC B1 ;  /* 0x0000000000017941 */ /* 0x000fea0003800000 */
.L_x_421:
        /* <DEDUP_REMOVED lines=13> */
.L_x_424:
[----:B------:R-:W-:Y:S05]  /*1fc10*/  BSYNC B1 ;  /* 0x0000000000017941 */ /* 0x000fea0003800000 */
.L_x_423:
        /* <DEDUP_REMOVED lines=13> */
.L_x_426:
[----:B------:R-:W-:Y:S05]  /*1fcf0*/  BSYNC B1 ;  /* 0x0000000000017941 */ /* 0x000fea0003800000 */
.L_x_425:
        /* <DEDUP_REMOVED lines=13> */
.L_x_428:
[----:B------:R-:W-:Y:S05]  /*1fdd0*/  BSYNC B1 ;  /* 0x0000000000017941 */ /* 0x000fea0003800000 */
.L_x_427:
        /* <DEDUP_REMOVED lines=13> */
.L_x_430:
[----:B------:R-:W-:Y:S05]  /*1feb0*/  BSYNC B1 ;  /* 0x0000000000017941 */ /* 0x000fea0003800000 */
.L_x_429:
        /* <DEDUP_REMOVED lines=13> */
.L_x_432:
[----:B------:R-:W-:Y:S05]  /*1ff90*/  BSYNC B1 ;  /* 0x0000000000017941 */ /* 0x000fea0003800000 */
.L_x_431:
        /* <DEDUP_REMOVED lines=13> */
.L_x_434:
[----:B------:R-:W-:Y:S05]  /*20070*/  BSYNC B1 ;  /* 0x0000000000017941 */ /* 0x000fea0003800000 */
.L_x_433:
        /* <DEDUP_REMOVED lines=13> */
.L_x_436:
[----:B------:R-:W-:Y:S05]  /*20150*/  BSYNC B1 ;  /* 0x0000000000017941 */ /* 0x000fea0003800000 */
.L_x_435:
        /* <DEDUP_REMOVED lines=13> */
.L_x_438:
[----:B------:R-:W-:Y:S05]  /*20230*/  BSYNC B1 ;  /* 0x0000000000017941 */ /* 0x000fea0003800000 */
.L_x_437:
        /* <DEDUP_REMOVED lines=13> */
.L_x_440:
[----:B------:R-:W-:Y:S05]  /*20310*/  BSYNC B1 ;  /* 0x0000000000017941 */ /* 0x000fea0003800000 */
.L_x_439:
        /* <DEDUP_REMOVED lines=13> */
.L_x_442:
[----:B------:R-:W-:Y:S05]  /*203f0*/  BSYNC B1 ;  /* 0x0000000000017941 */ /* 0x000fea0003800000 */
.L_x_441:
        /* <DEDUP_REMOVED lines=13> */
.L_x_444:
[----:B------:R-:W-:Y:S05]  /*204d0*/  BSYNC B1 ;  /* 0x0000000000017941 */ /* 0x000fea0003800000 */
.L_x_443:
        /* <DEDUP_REMOVED lines=13> */
.L_x_446:
[----:B------:R-:W-:Y:S05]  /*205b0*/  BSYNC B1 ;  /* 0x0000000000017941 */ /* 0x000fea0003800000 */
.L_x_445:
        /* <DEDUP_REMOVED lines=13> */
.L_x_448:
[----:B------:R-:W-:Y:S05]  /*20690*/  BSYNC B1 ;  /* 0x0000000000017941 */ /* 0x000fea0003800000 */
.L_x_447:
        /* <DEDUP_REMOVED lines=13> */
.L_x_450:
[----:B------:R-:W-:Y:S05]  /*20770*/  BSYNC B1 ;  /* 0x0000000000017941 */ /* 0x000fea0003800000 */
.L_x_449:
        /* <DEDUP_REMOVED lines=13> */
.L_x_452:
[----:B------:R-:W-:Y:S05]  /*20850*/  BSYNC B1 ;  /* 0x0000000000017941 */ /* 0x000fea0003800000 */
.L_x_451:
        /* <DEDUP_REMOVED lines=13> */
.L_x_454:
[----:B------:R-:W-:Y:S05]  /*20930*/  BSYNC B1 ;  /* 0x0000000000017941 */ /* 0x000fea0003800000 */
.L_x_453:
        /* <DEDUP_REMOVED lines=13> */
.L_x_456:
[----:B------:R-:W-:Y:S05]  /*20a10*/  BSYNC B1 ;  /* 0x0000000000017941 */ /* 0x000fea0003800000 */
.L_x_455:
        /* <DEDUP_REMOVED lines=13> */
.L_x_458:
[----:B------:R-:W-:Y:S05]  /*20af0*/  BSYNC B1 ;  /* 0x0000000000017941 */ /* 0x000fea0003800000 */
.L_x_457:
        /* <DEDUP_REMOVED lines=13> */
.L_x_460:
[----:B------:R-:W-:Y:S05]  /*20bd0*/  BSYNC B1 ;  /* 0x0000000000017941 */ /* 0x000fea0003800000 */
.L_x_459:
        /* <DEDUP_REMOVED lines=13> */
.L_x_462:
[----:B------:R-:W-:Y:S05]  /*20cb0*/  BSYNC B1 ;  /* 0x0000000000017941 */ /* 0x000fea0003800000 */
.L_x_461:
        /* <DEDUP_REMOVED lines=13> */
.L_x_464:
[----:B------:R-:W-:Y:S05]  /*20d90*/  BSYNC B1 ;  /* 0x0000000000017941 */ /* 0x000fea0003800000 */
.L_x_463:
        /* <DEDUP_REMOVED lines=13> */
.L_x_466:
[----:B------:R-:W-:Y:S05]  /*20e70*/  BSYNC B1 ;  /* 0x0000000000017941 */ /* 0x000fea0003800000 */
.L_x_465:
        /* <DEDUP_REMOVED lines=13> */
.L_x_468:
[----:B------:R-:W-:Y:S05]  /*20f50*/  BSYNC B1 ;  /* 0x0000000000017941 */ /* 0x000fea0003800000 */
.L_x_467:
        /* <DEDUP_REMOVED lines=13> */
.L_x_470:
[----:B------:R-:W-:Y:S05]  /*21030*/  BSYNC B1 ;  /* 0x0000000000017941 */ /* 0x000fea0003800000 */
.L_x_469:
        /* <DEDUP_REMOVED lines=13> */
.L_x_472:
[----:B------:R-:W-:Y:S05]  /*21110*/  BSYNC B1 ;  /* 0x0000000000017941 */ /* 0x000fea0003800000 */
.L_x_471:
        /* <DEDUP_REMOVED lines=13> */
.L_x_474:
[----:B------:R-:W-:Y:S05]  /*211f0*/  BSYNC B1 ;  /* 0x0000000000017941 */ /* 0x000fea0003800000 */
.L_x_473:
        /* <DEDUP_REMOVED lines=13> */
.L_x_476:
[----:B------:R-:W-:Y:S05]  /*212d0*/  BSYNC B1 ;  /* 0x0000000000017941 */ /* 0x000fea0003800000 */
.L_x_475:
        /* <DEDUP_REMOVED lines=13> */
.L_x_478:
[----:B------:R-:W-:Y:S05]  /*213b0*/  BSYNC B1 ;  /* 0x0000000000017941 */ /* 0x000fea0003800000 */
.L_x_477:
        /* <DEDUP_REMOVED lines=13> */
.L_x_480:
[----:B------:R-:W-:Y:S05]  /*21490*/  BSYNC B1 ;  /* 0x0000000000017941 */ /* 0x000fea0003800000 */
.L_x_479:
        /* <DEDUP_REMOVED lines=13> */
.L_x_482:
[----:B------:R-:W-:Y:S05]  /*21570*/  BSYNC B1 ;  /* 0x0000000000017941 */ /* 0x000fea0003800000 */
.L_x_481:
        /* <DEDUP_REMOVED lines=13> */
.L_x_484:
[----:B------:R-:W-:Y:S05]  /*21650*/  BSYNC B1 ;  /* 0x0000000000017941 */ /* 0x000fea0003800000 */
.L_x_483:
        /* <DEDUP_REMOVED lines=13> */
.L_x_486:
[----:B------:R-:W-:Y:S05]  /*21730*/  BSYNC B1 ;  /* 0x0000000000017941 */ /* 0x000fea0003800000 */
.L_x_485:
        /* <DEDUP_REMOVED lines=13> */
.L_x_488:
[----:B------:R-:W-:Y:S05]  /*21810*/  BSYNC B1 ;  /* 0x0000000000017941 */ /* 0x000fea0003800000 */
.L_x_487:
        /* <DEDUP_REMOVED lines=13> */
.L_x_490:
[----:B------:R-:W-:Y:S05]  /*218f0*/  BSYNC B1 ;  /* 0x0000000000017941 */ /* 0x000fea0003800000 */
.L_x_489:
        /* <DEDUP_REMOVED lines=13> */
.L_x_492:
[----:B------:R-:W-:Y:S05]  /*219d0*/  BSYNC B1 ;  /* 0x0000000000017941 */ /* 0x000fea0003800000 */
.L_x_491:
        /* <DEDUP_REMOVED lines=13> */
.L_x_494:
[----:B------:R-:W-:Y:S05]  /*21ab0*/  BSYNC B1 ;  /* 0x0000000000017941 */ /* 0x000fea0003800000 */
.L_x_493:
        /* <DEDUP_REMOVED lines=13> */
.L_x_496:
[----:B------:R-:W-:Y:S05]  /*21b90*/  BSYNC B1 ;  /* 0x0000000000017941 */ /* 0x000fea0003800000 */
.L_x_495:
        /* <DEDUP_REMOVED lines=13> */
.L_x_498:
[----:B------:R-:W-:Y:S05]  /*21c70*/  BSYNC B1 ;  /* 0x0000000000017941 */ /* 0x000fea0003800000 */
.L_x_497:
        /* <DEDUP_REMOVED lines=13> */
.L_x_500:
[----:B------:R-:W-:Y:S05]  /*21d50*/  BSYNC B1 ;  /* 0x0000000000017941 */ /* 0x000fea0003800000 */
.L_x_499:
        /* <DEDUP_REMOVED lines=13> */
.L_x_502:
[----:B------:R-:W-:Y:S05]  /*21e30*/  BSYNC B1 ;  /* 0x0000000000017941 */ /* 0x000fea0003800000 */
.L_x_501:
        /* <DEDUP_REMOVED lines=13> */
.L_x_504:
[----:B------:R-:W-:Y:S05]  /*21f10*/  BSYNC B1 ;  /* 0x0000000000017941 */ /* 0x000fea0003800000 */
.L_x_503:
        /* <DEDUP_REMOVED lines=13> */
.L_x_506:
[----:B------:R-:W-:Y:S05]  /*21ff0*/  BSYNC B1 ;  /* 0x0000000000017941 */ /* 0x000fea0003800000 */
.L_x_505:
        /* <DEDUP_REMOVED lines=13> */
.L_x_508:
[----:B------:R-:W-:Y:S05]  /*220d0*/  BSYNC B1 ;  /* 0x0000000000017941 */ /* 0x000fea0003800000 */
.L_x_507:
        /* <DEDUP_REMOVED lines=13> */
.L_x_510:
[----:B------:R-:W-:Y:S05]  /*221b0*/  BSYNC B1 ;  /* 0x0000000000017941 */ /* 0x000fea0003800000 */
.L_x_509:
        /* <DEDUP_REMOVED lines=13> */
.L_x_512:
[----:B------:R-:W-:Y:S05]  /*22290*/  BSYNC B1 ;  /* 0x0000000000017941 */ /* 0x000fea0003800000 */
.L_x_511:
        /* <DEDUP_REMOVED lines=13> */
.L_x_514:
[----:B------:R-:W-:Y:S05]  /*22370*/  BSYNC B1 ;  /* 0x0000000000017941 */ /* 0x000fea0003800000 */
.L_x_513:
        /* <DEDUP_REMOVED lines=13> */
.L_x_516:
[----:B------:R-:W-:Y:S05]  /*22450*/  BSYNC B1 ;  /* 0x0000000000017941 */ /* 0x000fea0003800000 */
.L_x_515:
        /* <DEDUP_REMOVED lines=13> */
.L_x_518:
[----:B------:R-:W-:Y:S05]  /*22530*/  BSYNC B1 ;  /* 0x0000000000017941 */ /* 0x000fea0003800000 */
.L_x_517:
        /* <DEDUP_REMOVED lines=13> */
.L_x_520:
[----:B------:R-:W-:Y:S05]  /*22610*/  BSYNC B1 ;  /* 0x0000000000017941 */ /* 0x000fea0003800000 */
.L_x_519:
        /* <DEDUP_REMOVED lines=13> */
.L_x_522:
[----:B------:R-:W-:Y:S05]  /*226f0*/  BSYNC B1 ;  /* 0x0000000000017941 */ /* 0x000fea0003800000 */
.L_x_521:
        /* <DEDUP_REMOVED lines=13> */
.L_x_524:
[----:B------:R-:W-:Y:S05]  /*227d0*/  BSYNC B1 ;  /* 0x0000000000017941 */ /* 0x000fea0003800000 */
.L_x_523:
        /* <DEDUP_REMOVED lines=13> */
.L_x_526:
[----:B------:R-:W-:Y:S05]  /*228b0*/  BSYNC B1 ;  /* 0x0000000000017941 */ /* 0x000fea0003800000 */
.L_x_525:
        /* <DEDUP_REMOVED lines=13> */
.L_x_528:
[----:B------:R-:W-:Y:S05]  /*22990*/  BSYNC B1 ;  /* 0x0000000000017941 */ /* 0x000fea0003800000 */
.L_x_527:
        /* <DEDUP_REMOVED lines=13> */
.L_x_530:
[----:B------:R-:W-:Y:S05]  /*22a70*/  BSYNC B1 ;  /* 0x0000000000017941 */ /* 0x000fea0003800000 */
.L_x_529:
        /* <DEDUP_REMOVED lines=13> */
.L_x_532:
[----:B------:R-:W-:Y:S05]  /*22b50*/  BSYNC B1 ;  /* 0x0000000000017941 */ /* 0x000fea0003800000 */
.L_x_531:
        /* <DEDUP_REMOVED lines=13> */
.L_x_534:
[----:B------:R-:W-:Y:S05]  /*22c30*/  BSYNC B1 ;  /* 0x0000000000017941 */ /* 0x000fea0003800000 */
.L_x_533:
        /* <DEDUP_REMOVED lines=13> */
.L_x_536:
[----:B------:R-:W-:Y:S05]  /*22d10*/  BSYNC B1 ;  /* 0x0000000000017941 */ /* 0x000fea0003800000 */
.L_x_535:
        /* <DEDUP_REMOVED lines=13> */
.L_x_538:
[----:B------:R-:W-:Y:S05]  /*22df0*/  BSYNC B1 ;  /* 0x0000000000017941 */ /* 0x000fea0003800000 */
.L_x_537:
        /* <DEDUP_REMOVED lines=13> */
.L_x_540:
[----:B------:R-:W-:Y:S05]  /*22ed0*/  BSYNC B1 ;  /* 0x0000000000017941 */ /* 0x000fea0003800000 */
.L_x_539:
[----:B--234-:R-:W2:Y:S01]  /*22ee0*/  LDL.LU R3, [R1+0x444] ;  /* 0x0004440001037983 */ /* 0x01cea20000300800 */
[----:B-----5:R-:W-:Y:S01]  /*22ef0*/  LOP3.LUT R6, R6, 0xff, RZ, 0xc0, !PT ;  /* 0x000000ff06067812 */ /* 0x020fe200078ec0ff */
[----:B------:R-:W-:Y:S01]  /*22f00*/  BSSY B1, `(.L_x_541) ;  /* 0x000000b000017945 */ /* 0x000fe20003800000 */
[----:B------:R-:W-:Y:S02]  /*22f10*/  ISETP.LT.OR P2, PT, R0, 0xf9, !P1 ;  /* 0x000000f90000780c */ /* 0x000fe40004f41670 */
[----:B------:R-:W-:Y:S02]  /*22f20*/  F2FP.F16.E4M3.UNPACK_B R6, R6 ;  /* 0x00000006ff06723e */ /* 0x000fe400020006ff */
[----:B------:R-:W-:-:S03]  /*22f30*/  PRMT R2, RZ, 0x7610, R2 ;  /* 0x00007610ff027816 */ /* 0x000fc60000000002 */
[----:B------:R-:W-:-:S05]  /*22f40*/  HADD2.F32 R6, -RZ, R6.H0_H0 ;  /* 0x20000006ff067230 */ /* 0x000fca0000004100 */
[----:B------:R-:W-:-:S04]  /*22f50*/  FMUL R6, R6, UR21 ;  /* 0x0000001506067c20 */ /* 0x000fc80008400000 */
[----:B--2---:R-:W-:-:S05]  /*22f60*/  FFMA R6, R3, UR20, R6 ;  /* 0x0000001403067c23 */ /* 0x004fca0008000006 */
[----:B------:R-:W-:-:S05]  /*22f70*/  F2FP.SATFINITE.E4M3.F32.PACK_AB_MERGE_C R3, RZ, R6, RZ ;  /* 0x00000006ff03723e */ /* 0x000fca00048070ff */
[----:B------:R2:W-:Y:S01]  /*22f80*/  @!P0 STG.E.U8 desc[UR14][R30.64+0xf9], R3 ;  /* 0x0000f9031e008986 */ /* 0x0005e2000c10110e */
[----:B------:R-:W-:Y:S05]  /*22f90*/  @P2 BRA `(.L_x_542) ;  /* 0x0000000000042947 */ /* 0x000fea0003800000 */
[----:B------:R3:W5:Y:S02]  /*22fa0*/  LDG.E.U8 R2, desc[UR14][R4.64+0xf8] ;  /* 0x0000f80e04027981 */ /* 0x000764000c1e1100 */
.L_x_542:
[----:B------:R-:W-:Y:S05]  /*22fb0*/  BSYNC B1 ;  /* 0x0000000000017941 */ /* 0x000fea0003800000 */
.L_x_541:
[----:B--2---:R-:W2:Y:S01]  /*22fc0*/  LDL.LU R3, [R1+0x448] ;  /* 0x0004480001037983 */ /* 0x004ea20000300800 */
        /* <DEDUP_REMOVED lines=12> */
.L_x_544:
[----:B------:R-:W-:Y:S05]  /*23090*/  BSYNC B1 ;  /* 0x0000000000017941 */ /* 0x000fea0003800000 */
.L_x_543:
[----:B------:R-:W-:Y:S05]  /*230a0*/  @P1 BRA `(.L_x_545) ;  /* 0x0000004800841947 */ /* 0x000fea0003800000 */
[----:B------:R-:W2:Y:S01]  /*230b0*/  LDL.LU R2, [R1+0x44c] ;  /* 0x00044c0001027983 */ /* 0x000ea20000300800 */
[----:B-----5:R-:W-:-:S04]  /*230c0*/  LOP3.LUT R0, R0, 0xff, RZ, 0xc0, !PT ;  /* 0x000000ff00007812 */ /* 0x020fc800078ec0ff */
[----:B------:R-:W-:-:S05]  /*230d0*/  F2FP.F16.E4M3.UNPACK_B R0, R0 ;  /* 0x00000000ff00723e */ /* 0x000fca00020006ff */
[----:B------:R-:W-:-:S05]  /*230e0*/  HADD2.F32 R0, -RZ, R0.H0_H0 ;  /* 0x20000000ff007230 */ /* 0x000fca0000004100 */
[----:B------:R-:W-:-:S04]  /*230f0*/  FMUL R0, R0, UR21 ;  /* 0x0000001500007c20 */ /* 0x000fc80008400000 */
[----:B--2---:R-:W-:-:S05]  /*23100*/  FFMA R0, R2, UR20, R0 ;  /* 0x0000001402007c23 */ /* 0x004fca0008000000 */
[----:B------:R-:W-:-:S05]  /*23110*/  F2FP.SATFINITE.E4M3.F32.PACK_AB_MERGE_C R3, RZ, R0, RZ ;  /* 0x00000000ff03723e */ /* 0x000fca00048070ff */
[----:B------:R2:W-:Y:S01]  /*23120*/  STG.E.U8 desc[UR14][R28.64+0xf9], R3 ;  /* 0x0000f9031c007986 */ /* 0x0005e2000c10110e */
[----:B------:R-:W-:Y:S05]  /*23130*/  BRA `(.L_x_545) ;  /* 0x0000004800607947 */ /* 0x000fea0003800000 */
.L_x_32:
[----:B------:R-:W-:Y:S01]  /*23140*/  ISETP.GE.AND P3, PT, R34, 0x1, PT ;  /* 0x000000012200780c */ /* 0x000fe20003f66270 */
[----:B-----5:R-:W-:Y:S01]  /*23150*/  FMUL R2, R2, UR20 ;  /* 0x0000001402027c20 */ /* 0x020fe20008400000 */
[----:B------:R-:W3:Y:S02]  /*23160*/  LDL.LU R40, [R1+0x200] ;  /* 0x0002000001287983 */ /* 0x000ee40000300800 */
[----:B------:R-:W-:Y:S02]  /*23170*/  ISETP.LT.OR P0, PT, R0, 0x1, !P3 ;  /* 0x000000010000780c */ /* 0x000fe40005f01670 */
[----:B------:R-:W-:Y:S01]  /*23180*/  F2FP.SATFINITE.E4M3.F32.PACK_AB_MERGE_C R2, RZ, R2, RZ ;  /* 0x00000002ff02723e */ /* 0x000fe200048070ff */
[----:B------:R-:W-:Y:S01]  /*23190*/  FMUL R3, R3, UR20 ;  /* 0x0000001403037c20 */ /* 0x000fe20008400000 */
[----:B------:R-:W-:Y:S01]  /*231a0*/  ISETP.GE.AND P2, PT, R34, 0x9, PT ;  /* 0x000000092200780c */ /* 0x000fe20003f46270 */
[----:B------:R-:W-:Y:S01]  /*231b0*/  FMUL R4, R4, UR20 ;  /* 0x0000001404047c20 */ /* 0x000fe20008400000 */
[----:B------:R-:W-:Y:S01]  /*231c0*/  FMUL R5, R5, UR20 ;  /* 0x0000001405057c20 */ /* 0x000fe20008400000 */
[----:B------:R-:W-:Y:S01]  /*231d0*/  ISETP.LT.OR P1, PT, R0, 0x9, !P3 ;  /* 0x000000090000780c */ /* 0x000fe20005f21670 */
[----:B------:R-:W-:Y:S01]  /*231e0*/  FMUL R6, R6, UR20 ;  /* 0x0000001406067c20 */ /* 0x000fe20008400000 */
[----:B------:R-:W-:Y:S01]  /*231f0*/  FMUL R7, R7, UR20 ;  /* 0x0000001407077c20 */ /* 0x000fe20008400000 */
[----:B------:R-:W-:Y:S01]  /*23200*/  FMUL R8, R8, UR20 ;  /* 0x0000001408087c20 */ /* 0x000fe20008400000 */
[----:B------:R-:W-:Y:S01]  /*23210*/  FMUL R9, R9, UR20 ;  /* 0x0000001409097c20 */ /* 0x000fe20008400000 */
[----:B------:R-:W-:Y:S01]  /*23220*/  FMUL R10, R10, UR20 ;  /* 0x000000140a0a7c20 */ /* 0x000fe20008400000 */
[----:B------:R-:W-:Y:S01]  /*23230*/  @!P0 STG.E.U8 desc[UR14][R24.64], R2 ;  /* 0x0000000218008986 */ /* 0x000fe2000c10110e */
[----:B------:R-:W-:-:S02]  /*23240*/  ISETP.LT.OR P0, PT, R0, 0x2, !P3 ;  /* 0x000000020000780c */ /* 0x000fc40005f01670 */
[----:B------:R-:W-:Y:S01]  /*23250*/  F2FP.SATFINITE.E4M3.F32.PACK_AB_MERGE_C R3, RZ, R3, RZ ;  /* 0x00000003ff03723e */ /* 0x000fe200048070ff */
[----:B------:R-:W-:Y:S01]  /*23260*/  FMUL R11, R11, UR20 ;  /* 0x000000140b0b7c20 */ /* 0x000fe20008400000 */
[----:B------:R-:W-:Y:S01]  /*23270*/  F2FP.SATFINITE.E4M3.F32.PACK_AB_MERGE_C R4, RZ, R4, RZ ;  /* 0x00000004ff04723e */ /* 0x000fe200048070ff */
[----:B------:R-:W-:Y:S01]  /*23280*/  FMUL R12, R12, UR20 ;  /* 0x000000140c0c7c20 */ /* 0x000fe20008400000 */
[----:B------:R-:W-:Y:S01]  /*23290*/  FMUL R13, R13, UR20 ;  /* 0x000000140d0d7c20 */ /* 0x000fe20008400000 */
[----:B------:R-:W-:Y:S01]  /*232a0*/  FMUL R14, R14, UR20 ;  /* 0x000000140e0e7c20 */ /* 0x000fe20008400000 */
[----:B------:R-:W-:Y:S01]  /*232b0*/  FMUL R15, R15, UR20 ;  /* 0x000000140f0f7c20 */ /* 0x000fe20008400000 */
[----:B------:R-:W-:Y:S01]  /*232c0*/  FMUL R16, R16, UR20 ;  /* 0x0000001410107c20 */ /* 0x000fe20008400000 */
[----:B------:R-:W-:Y:S01]  /*232d0*/  FMUL R17, R17, UR20 ;  /* 0x0000001411117c20 */ /* 0x000fe20008400000 */
[----:B------:R-:W-:Y:S01]  /*232e0*/  FMUL R18, R18, UR20 ;  /* 0x0000001412127c20 */ /* 0x000fe20008400000 */
[----:B------:R-:W-:Y:S01]  /*232f0*/  FMUL R19, R19, UR20 ;  /* 0x0000001413137c20 */ /* 0x000fe20008400000 */
[----:B------:R0:W-:Y:S01]  /*23300*/  @!P0 STG.E.U8 desc[UR14][R24.64+0x1], R3 ;  /* 0x0000010318008986 */ /* 0x0001e2000c10110e */
[----:B------:R-:W-:-:S02]  /*23310*/  ISETP.LT.OR P0, PT, R0, 0x1, !P2 ;  /* 0x000000010000780c */ /* 0x000fc40005701670 */
[----:B------:R-:W-:Y:S01]  /*23320*/  F2FP.SATFINITE.E4M3.F32.PACK_AB_MERGE_C R5, RZ, R5, RZ ;  /* 0x00000005ff05723e */ /* 0x000fe200048070ff */
[----:B------:R-:W-:Y:S01]  /*23330*/  FMUL R20, R20, UR20 ;  /* 0x0000001414147c20 */ /* 0x000fe20008400000 */
[----:B------:R-:W4:Y:S01]  /*23340*/  LDL.LU R39, [R1+0x204] ;  /* 0x0002040001277983 */ /* 0x000f220000300800 */
[----:B------:R-:W-:Y:S02]  /*23350*/  F2FP.SATFINITE.E4M3.F32.PACK_AB_MERGE_C R6, RZ, R6, RZ ;  /* 0x00000006ff06723e */ /* 0x000fe400048070ff */
[----:B------:R-:W-:Y:S01]  /*23360*/  F2FP.SATFINITE.E4M3.F32.PACK_AB_MERGE_C R7, RZ, R7, RZ ;  /* 0x00000007ff07723e */ /* 0x000fe200048070ff */
[----:B------:R-:W-:Y:S01]  /*23370*/  FMUL R21, R21, UR20 ;  /* 0x0000001415157c20 */ /* 0x000fe20008400000 */
[C---:B------:R-:W-:Y:S01]  /*23380*/  ISETP.LT.OR P5, PT, R0.reuse, 0xa, !P2 ;  /* 0x0000000a0000780c */ /* 0x040fe200057a1670 */
[----:B------:R-:W2:Y:S04]  /*23390*/  LDL.LU R35, [R1+0x208] ;  /* 0x0002080001237983 */ /* 0x000ea80000300800 */
[----:B------:R-:W-:Y:S01]  /*233a0*/  @!P0 STG.E.U8 desc[UR14][R26.64], R4 ;  /* 0x000000041a008986 */ /* 0x000fe2000c10110e */
[----:B------:R-:W-:-:S02]  /*233b0*/  ISETP.LT.OR P0, PT, R0, 0x2, !P2 ;  /* 0x000000020000780c */ /* 0x000fc40005701670 */
[----:B------:R-:W-:Y:S01]  /*233c0*/  F2FP.SATFINITE.E4M3.F32.PACK_AB_MERGE_C R8, RZ, R8, RZ ;  /* 0x00000008ff08723e */ /* 0x000fe200048070ff */
[----:B------:R-:W-:Y:S01]  /*233d0*/  FMUL R22, R22, UR20 ;  /* 0x0000001416167c20 */ /* 0x000fe20008400000 */
[----:B------:R-:W-:Y:S01]  /*233e0*/  F2FP.SATFINITE.E4M3.F32.PACK_AB_MERGE_C R9, RZ, R9, RZ ;  /* 0x00000009ff09723e */ /* 0x000fe200048070ff */
[----:B------:R-:W4:Y:S08]  /*233f0*/  LDL.LU R33, [R1+0x20c] ;  /* 0x00020c0001217983 */ /* 0x000f300000300800 */
[----:B------:R1:W-:Y:S01]  /*23400*/  @!P0 STG.E.U8 desc[UR14][R26.64+0x1], R5 ;  /* 0x000001051a008986 */ /* 0x0003e2000c10110e */
[----:B------:R-:W-:-:S03]  /*23410*/  ISETP.LT.OR P0, PT, R0, 0xa, !P3 ;  /* 0x0000000a0000780c */ /* 0x000fc60005f01670 */
[----:B------:R-:W-:Y:S01]  /*23420*/  @!P1 STG.E.U8 desc[UR14][R24.64+0x8], R6 ;  /* 0x0000080618009986 */ /* 0x000fe2000c10110e */
[C---:B------:R-:W-:Y:S02]  /*23430*/  ISETP.LT.OR P1, PT, R0.reuse, 0x9, !P2 ;  /* 0x000000090000780c */ /* 0x040fe40005721670 */
[----:B------:R-:W-:Y:S01]  /*23440*/  F2FP.SATFINITE.E4M3.F32.PACK_AB_MERGE_C R10, RZ, R10, RZ ;  /* 0x0000000aff0a723e */ /* 0x000fe200048070ff */
[----:B------:R-:W4:Y:S01]  /*23450*/  LDL.LU R32, [R1+0x210] ;  /* 0x0002100001207983 */ /* 0x000f220000300800 */
[----:B------:R-:W-:Y:S02]  /*23460*/  F2FP.SATFINITE.E4M3.F32.PACK_AB_MERGE_C R11, RZ, R11, RZ ;  /* 0x0000000bff0b723e */ /* 0x000fe400048070ff */
[----:B------:R-:W-:Y:S01]  /*23470*/  F2FP.SATFINITE.E4M3.F32.PACK_AB_MERGE_C R12, RZ, R12, RZ ;  /* 0x0000000cff0c723e */ /* 0x000fe200048070ff */
[----:B------:R-:W-:Y:S01]  /*23480*/  FMUL R23, R23, UR20 ;  /* 0x0000001417177c20 */ /* 0x000fe20008400000 */
[----:B------:R-:W-:Y:S01]  /*23490*/  F2FP.SATFINITE.E4M3.F32.PACK_AB_MERGE_C R13, RZ, R13, RZ ;  /* 0x0000000dff0d723e */ /* 0x000fe200048070ff */
[----:B------:R-:W-:Y:S01]  /*234a0*/  @!P0 STG.E.U8 desc[UR14][R24.64+0x9], R7 ;  /* 0x0000090718008986 */ /* 0x000fe2000c10110e */
[----:B------:R-:W-:-:S03]  /*234b0*/  ISETP.LT.OR P0, PT, R0, 0x11, !P3 ;  /* 0x000000110000780c */ /* 0x000fc60005f01670 */
[----:B------:R-:W-:Y:S01]  /*234c0*/  @!P1 STG.E.U8 desc[UR14][R26.64+0x8], R8 ;  /* 0x000008081a009986 */ /* 0x000fe2000c10110e */
[----:B------:R-:W-:-:S03]  /*234d0*/  ISETP.LT.OR P1, PT, R0, 0x12, !P3 ;  /* 0x000000120000780c */ /* 0x000fc60005f21670 */
[----:B------:R-:W-:Y:S01]  /*234e0*/  @!P5 STG.E.U8 desc[UR14][R26.64+0x9], R9 ;  /* 0x000009091a00d986 */ /* 0x000fe2000c10110e */
[----:B------:R-:W-:Y:S02]  /*234f0*/  ISETP.LT.OR P5, PT, R0, 0x11, !P2 ;  /* 0x000000110000780c */ /* 0x000fe400057a1670 */
        /* <DEDUP_REMOVED lines=8> */
[C---:B------:R-:W-:Y:S02]  /*23580*/  ISETP.LT.OR P5, PT, R0.reuse, 0x1a, !P3 ;  /* 0x0000001a0000780c */ /* 0x040fe40005fa1670 */
        /* <DEDUP_REMOVED lines=22> */
[C---:B------:R-:W-:Y:S02]  /*236f0*/  ISETP.LT.OR P0, PT, R0.reuse, 0x29, !P3 ;  /* 0x000000290000780c */ /* 0x040fe40005f01670 */
[----:B------:R-:W-:Y:S01]  /*23700*/  F2FP.SATFINITE.E4M3.F32.PACK_AB_MERGE_C R22, RZ, R22, RZ ;  /* 0x00000016ff16723e */ /* 0x000fe200048070ff */
[----:B------:R-:W-:Y:S01]  /*23710*/  @!P1 STG.E.U8 desc[UR14][R26.64+0x20], R20 ;  /* 0x000020141a009986 */ /* 0x000fe2000c10110e */
[----:B------:R-:W-:-:S02]  /*23720*/  ISETP.LT.OR P1, PT, R0, 0x2a, !P3 ;  /* 0x0000002a0000780c */ /* 0x000fc40005f21670 */
[C---:B------:R-:W-:Y:S01]  /*23730*/  ISETP.LT.OR P6, PT, R0.reuse, 0x2a, !P2 ;  /* 0x0000002a0000780c */ /* 0x040fe200057c1670 */
[----:B------:R-:W-:Y:S01]  /*23740*/  @!P5 STG.E.U8 desc[UR14][R26.64+0x21], R21 ;  /* 0x000021151a00d986 */ /* 0x000fe2000c10110e */
[----:B------:R-:W-:Y:S01]  /*23750*/  ISETP.LT.OR P5, PT, R0, 0x29, !P2 ;  /* 0x000000290000780c */ /* 0x000fe200057a1670 */
[----:B------:R-:W-:Y:S01]  /*23760*/  FMUL R156, R156, UR20 ;  /* 0x000000149c9c7c20 */ /* 0x000fe20008400000 */
[----:B------:R-:W-:Y:S01]  /*23770*/  FMUL R157, R157, UR20 ;  /* 0x000000149d9d7c20 */ /* 0x000fe20008400000 */
[----:B------:R-:W-:Y:S01]  /*23780*/  FMUL R158, R158, UR20 ;  /* 0x000000149e9e7c20 */ /* 0x000fe20008400000 */
[----:B------:R-:W-:Y:S01]  /*23790*/  FMUL R159, R159, UR20 ;  /* 0x000000149f9f7c20 */ /* 0x000fe20008400000 */
[----:B------:R-:W-:Y:S01]  /*237a0*/  @!P0 STG.E.U8 desc[UR14][R24.64+0x28], R22 ;  /* 0x0000281618008986 */ /* 0x000fe2000c10110e */
[----:B------:R-:W-:Y:S02]  /*237b0*/  ISETP.LT.OR P0, PT, R0, 0x31, !P3 ;  /* 0x000000310000780c */ /* 0x000fe40005f01670 */
[----:B------:R-:W-:Y:S01]  /*237c0*/  F2FP.SATFINITE.E4M3.F32.PACK_AB_MERGE_C R23, RZ, R23, RZ ;  /* 0x00000017ff17723e */ /* 0x000fe200048070ff */
[----:B------:R-:W-:Y:S01]  /*237d0*/  FMUL R160, R160, UR20 ;  /* 0x00000014a0a07c20 */ /* 0x000fe20008400000 */
[----:B------:R-:W-:Y:S01]  /*237e0*/  F2FP.SATFINITE.E4M3.F32.PACK_AB_MERGE_C R152, RZ, R152, RZ ;  /* 0x00000098ff98723e */ /* 0x000fe200048070ff */
[----:B------:R-:W-:Y:S01]  /*237f0*/  FMUL R161, R161, UR20 ;  /* 0x00000014a1a17c20 */ /* 0x000fe20008400000 */
        /* <DEDUP_REMOVED lines=47> */
[----:B0-----:R-:W-:Y:S01]  /*23af0*/  F2FP.SATFINITE.E4M3.F32.PACK_AB_MERGE_C R3, RZ, R166, RZ ;  /* 0x000000a6ff03723e */ /* 0x001fe200048070ff */
[----:B------:R-:W-:Y:S01]  /*23b00*/  @!P1 STG.E.U8 desc[UR14][R24.64+0x41], R163 ;  /* 0x000041a318009986 */ /* 0x000fe2000c10110e */
[----:B------:R-:W-:-:S03]  /*23b10*/  ISETP.LT.OR P1, PT, R0, 0x4a, !P3 ;  /* 0x0000004a0000780c */ /* 0x000fc60005f21670 */
[----:B------:R-:W-:Y:S01]  /*23b20*/  @!P5 STG.E.U8 desc[UR14][R26.64+0x40], R164 ;  /* 0x000040a41a00d986 */ /* 0x000fe2000c10110e */
[----:B------:R-:W-:-:S03]  /*23b30*/  ISETP.LT.OR P5, PT, R0, 0x49, !P2 ;  /* 0x000000490000780c */ /* 0x000fc600057a1670 */
[----:B------:R-:W-:Y:S01]  /*23b40*/  @!P6 STG.E.U8 desc[UR14][R26.64+0x41], R165 ;  /* 0x000041a51a00e986 */ /* 0x000fe2000c10110e */
[----:B------:R-:W-:-:S03]  /*23b50*/  ISETP.LT.OR P6, PT, R0, 0x4a, !P2 ;  /* 0x0000004a0000780c */ /* 0x000fc600057c1670 */
[----:B------:R0:W-:Y:S01]  /*23b60*/  @!P0 STG.E.U8 desc[UR14][R24.64+0x48], R3 ;  /* 0x0000480318008986 */ /* 0x0001e2000c10110e */
[----:B------:R-:W-:Y:S02]  /*23b70*/  ISETP.LT.OR P0, PT, R0, 0x51, !P3 ;  /* 0x000000510000780c */ /* 0x000fe40005f01670 */
[----:B------:R-:W-:Y:S01]  /*23b80*/  F2FP.SATFINITE.E4M3.F32.PACK_AB_MERGE_C R167, RZ, R167, RZ ;  /* 0x000000a7ffa7723e */ /* 0x000fe200048070ff */
[----:B------:R-:W-:Y:S01]  /*23b90*/  FMUL R172, R172, UR20 ;  /* 0x00000014acac7c20 */ /* 0x000fe20008400000 */
[----:B-1----:R-:W-:Y:S01]  /*23ba0*/  F2FP.SATFINITE.E4M3.F32.PACK_AB_MERGE_C R5, RZ, R168, RZ ;  /* 0x000000a8ff05723e */ /* 0x002fe200048070ff */
[----:B------:R-:W-:Y:S01]  /*23bb0*/  FMUL R173, R173, UR20 ;  /* 0x00000014adad7c20 */ /* 0x000fe20008400000 */
[----:B------:R-:W-:Y:S01]  /*23bc0*/  F2FP.SATFINITE.E4M3.F32.PACK_AB_MERGE_C R169, RZ, R169, RZ ;  /* 0x000000a9ffa9723e */ /* 0x000fe200048070ff */
[----:B------:R-:W-:Y:S01]  /*23bd0*/  @!P1 STG.E.U8 desc[UR14][R24.64+0x49], R167 ;  /* 0x000049a718009986 */ /* 0x000fe2000c10110e */
[----:B0-----:R-:W-:-:S03]  /*23be0*/  F2FP.SATFINITE.E4M3.F32.PACK_AB_MERGE_C R3, RZ, R170, RZ ;  /* 0x000000aaff03723e */ /* 0x001fc600048070ff */
[----:B------:R0:W-:Y:S01]  /*23bf0*/  @!P5 STG.E.U8 desc[UR14][R26.64+0x48], R5 ;  /* 0x000048051a00d986 */ /* 0x0001e2000c10110e */
[C---:B------:R-:W-:Y:S02]  /*23c00*/  ISETP.LT.OR P1, PT, R0.reuse, 0x52, !P3 ;  /* 0x000000520000780c */ /* 0x040fe40005f21670 */
[C---:B------:R-:W-:Y:S01]  /*23c10*/  ISETP.LT.OR P5, PT, R0.reuse, 0x51, !P2 ;  /* 0x000000510000780c */ /* 0x040fe200057a1670 */
[----:B------:R-:W-:Y:S01]  /*23c20*/  @!P6 STG.E.U8 desc[UR14][R26.64+0x49], R169 ;  /* 0x000049a91a00e986 */ /* 0x000fe2000c10110e */
[----:B------:R-:W-:-:S03]  /*23c30*/  ISETP.LT.OR P6, PT, R0, 0x52, !P2 ;  /* 0x000000520000780c */ /* 0x000fc600057c1670 */
[----:B------:R1:W-:Y:S01]  /*23c40*/  @!P0 STG.E.U8 desc[UR14][R24.64+0x50], R3 ;  /* 0x0000500318008986 */ /* 0x0003e2000c10110e */
[----:B------:R-:W-:Y:S01]  /*23c50*/  ISETP.LT.OR P0, PT, R0, 0x59, !P3 ;  /* 0x000000590000780c */ /* 0x000fe20005f01670 */
[----:B------:R-:W-:Y:S01]  /*23c60*/  FMUL R174, R174, UR20 ;  /* 0x00000014aeae7c20 */ /* 0x000fe20008400000 */
[----:B------:R-:W-:Y:S01]  /*23c70*/  F2FP.SATFINITE.E4M3.F32.PACK_AB_MERGE_C R171, RZ, R171, RZ ;  /* 0x000000abffab723e */ /* 0x000fe200048070ff */
[----:B------:R-:W-:Y:S01]  /*23c80*/  FMUL R175, R175, UR20 ;  /* 0x00000014afaf7c20 */ /* 0x000fe20008400000 */
[----:B0-----:R-:W-:Y:S01]  /*23c90*/  F2FP.SATFINITE.E4M3.F32.PACK_AB_MERGE_C R5, RZ, R172, RZ ;  /* 0x000000acff05723e */ /* 0x001fe200048070ff */
[----:B------:R-:W-:Y:S01]  /*23ca0*/  FMUL R176, R176, UR20 ;  /* 0x00000014b0b07c20 */ /* 0x000fe20008400000 */
[----:B------:R-:W-:Y:S01]  /*23cb0*/  F2FP.SATFINITE.E4M3.F32.PACK_AB_MERGE_C R173, RZ, R173, RZ ;  /* 0x000000adffad723e */ /* 0x000fe200048070ff */
[----:B------:R-:W-:Y:S01]  /*23cc0*/  @!P1 STG.E.U8 desc[UR14][R24.64+0x51], R171 ;  /* 0x000051ab18009986 */ /* 0x000fe2000c10110e */
[----:B-1----:R-:W-:-:S03]  /*23cd0*/  F2FP.SATFINITE.E4M3.F32.PACK_AB_MERGE_C R3, RZ, R174, RZ ;  /* 0x000000aeff03723e */ /* 0x002fc600048070ff */
        /* <DEDUP_REMOVED lines=220> */
[----:B------:R-:W4:Y:S01]  /*24aa0*/  LDL.LU R38, [R1+0x214] ;  /* 0x0002140001267983 */ /* 0x000f220000300800 */
[----:B------:R-:W-:Y:S02]  /*24ab0*/  F2FP.SATFINITE.E4M3.F32.PACK_AB_MERGE_C R229, RZ, R229, RZ ;  /* 0x000000e5ffe5723e */ /* 0x000fe400048070ff */
[----:B-1----:R-:W-:Y:S01]  /*24ac0*/  F2FP.SATFINITE.E4M3.F32.PACK_AB_MERGE_C R3, RZ, R230, RZ ;  /* 0x000000e6ff03723e */ /* 0x002fe200048070ff */
[----:B------:R-:W-:Y:S01]  /*24ad0*/  @!P1 STG.E.U8 desc[UR14][R24.64+0xc1], R227 ;  /* 0x0000c1e318009986 */ /* 0x000fe2000c10110e */
[----:B------:R-:W-:-:S03]  /*24ae0*/  ISETP.LT.OR P1, PT, R0, 0xca, !P3 ;  /* 0x000000ca0000780c */ /* 0x000fc60005f21670 */
[----:B------:R0:W-:Y:S01]  /*24af0*/  @!P5 STG.E.U8 desc[UR14][R26.64+0xc0], R5 ;  /* 0x0000c0051a00d986 */ /* 0x0001e2000c10110e */
[----:B------:R-:W-:-:S03]  /*24b00*/  ISETP.LT.OR P5, PT, R0, 0xc9, !P2 ;  /* 0x000000c90000780c */ /* 0x000fc600057a1670 */
[----:B------:R-:W-:Y:S01]  /*24b10*/  @!P6 STG.E.U8 desc[UR14][R26.64+0xc1], R229 ;  /* 0x0000c1e51a00e986 */ /* 0x000fe2000c10110e */
[----:B------:R-:W-:-:S03]  /*24b20*/  ISETP.LT.OR P6, PT, R0, 0xca, !P2 ;  /* 0x000000ca0000780c */ /* 0x000fc600057c1670 */
[----:B------:R4:W-:Y:S01]  /*24b30*/  @!P0 STG.E.U8 desc[UR14][R24.64+0xc8], R3 ;  /* 0x0000c80318008986 */ /* 0x0009e2000c10110e */
[----:B------:R-:W-:Y:S01]  /*24b40*/  ISETP.LT.OR P0, PT, R0, 0xd1, !P3 ;  /* 0x000000d10000780c */ /* 0x000fe20005f01670 */
[----:B------:R-:W-:Y:S01]  /*24b50*/  FMUL R232, R232, UR20 ;  /* 0x00000014e8e87c20 */ /* 0x000fe20008400000 */
[----:B------:R-:W-:Y:S01]  /*24b60*/  FMUL R233, R233, UR20 ;  /* 0x00000014e9e97c20 */ /* 0x000fe20008400000 */
[----:B------:R-:W4:Y:S01]  /*24b70*/  LDL.LU R37, [R1+0x218] ;  /* 0x0002180001257983 */ /* 0x000f220000300800 */
[----:B------:R-:W-:Y:S01]  /*24b80*/  FMUL R234, R234, UR20 ;  /* 0x00000014eaea7c20 */ /* 0x000fe20008400000 */
[----:B------:R-:W-:Y:S02]  /*24b90*/  F2FP.SATFINITE.E4M3.F32.PACK_AB_MERGE_C R231, RZ, R231, RZ ;  /* 0x000000e7ffe7723e */ /* 0x000fe400048070ff */
[----:B------:R-:W4:Y:S01]  /*24ba0*/  LDL.LU R36, [R1+0x21c] ;  /* 0x00021c0001247983 */ /* 0x000f220000300800 */
[----:B0-----:R-:W-:Y:S01]  /*24bb0*/  F2FP.SATFINITE.E4M3.F32.PACK_AB_MERGE_C R5, RZ, R232, RZ ;  /* 0x000000e8ff05723e */ /* 0x001fe200048070ff */
[----:B---3--:R-:W-:Y:S01]  /*24bc0*/  FMUL R2, R40, UR20 ;  /* 0x0000001428027c20 */ /* 0x008fe20008400000 */
[----:B------:R-:W-:Y:S01]  /*24bd0*/  F2FP.SATFINITE.E4M3.F32.PACK_AB_MERGE_C R233, RZ, R233, RZ ;  /* 0x000000e9ffe9723e */ /* 0x000fe200048070ff */
[----:B--2---:R-:W-:Y:S01]  /*24be0*/  FMUL R4, R35, UR20 ;  /* 0x0000001423047c20 */ /* 0x004fe20008400000 */
[----:B------:R-:W-:Y:S01]  /*24bf0*/  F2FP.SATFINITE.E4M3.F32.PACK_AB_MERGE_C R7, RZ, R234, RZ ;  /* 0x000000eaff07723e */ /* 0x000fe200048070ff */
[----:B------:R-:W2:Y:S01]  /*24c00*/  LDL.LU R35, [R1+0x220] ;  /* 0x0002200001237983 */ /* 0x000ea20000300800 */
[----:B------:R-:W-:Y:S01]  /*24c10*/  FMUL R235, R235, UR20 ;  /* 0x00000014ebeb7c20 */ /* 0x000fe20008400000 */
[----:B------:R-:W-:Y:S01]  /*24c20*/  FMUL R236, R236, UR20 ;  /* 0x00000014ecec7c20 */ /* 0x000fe20008400000 */
[----:B----4-:R-:W-:Y:S01]  /*24c30*/  FMUL R3, R39, UR20 ;  /* 0x0000001427037c20 */ /* 0x010fe20008400000 */
[----:B------:R-:W-:Y:S01]  /*24c40*/  @!P1 STG.E.U8 desc[UR14][R24.64+0xc9], R231 ;  /* 0x0000c9e718009986 */ /* 0x000fe2000c10110e */
[C---:B------:R-:W-:Y:S01]  /*24c50*/  ISETP.LT.OR P1, PT, R0.reuse, 0xd2, !P3 ;  /* 0x000000d20000780c */ /* 0x040fe20005f21670 */
[----:B------:R-:W-:Y:S01]  /*24c60*/  FMUL R237, R237, UR20 ;  /* 0x00000014eded7c20 */ /* 0x000fe20008400000 */
[----:B------:R-:W-:Y:S01]  /*24c70*/  F2FP.SATFINITE.E4M3.F32.PACK_AB_MERGE_C R235, RZ, R235, RZ ;  /* 0x000000ebffeb723e */ /* 0x000fe200048070ff */
[----:B------:R0:W-:Y:S01]  /*24c80*/  @!P5 STG.E.U8 desc[UR14][R26.64+0xc8], R5 ;  /* 0x0000c8051a00d986 */ /* 0x0001e2000c10110e */
[----:B------:R-:W-:-:S02]  /*24c90*/  ISETP.LT.OR P5, PT, R0, 0xd1, !P2 ;  /* 0x000000d10000780c */ /* 0x000fc400057a1670 */
[----:B------:R-:W-:Y:S01]  /*24ca0*/  F2FP.SATFINITE.E4M3.F32.PACK_AB_MERGE_C R9, RZ, R236, RZ ;  /* 0x000000ecff09723e */ /* 0x000fe200048070ff */
[----:B------:R-:W-:Y:S01]  /*24cb0*/  @!P6 STG.E.U8 desc[UR14][R26.64+0xc9], R233 ;  /* 0x0000c9e91a00e986 */ /* 0x000fe2000c10110e */
[C---:B------:R-:W-:Y:S02]  /*24cc0*/  ISETP.LT.OR P6, PT, R0.reuse, 0xd2, !P2 ;  /* 0x000000d20000780c */ /* 0x040fe400057c1670 */
[----:B------:R-:W-:Y:S01]  /*24cd0*/  F2FP.SATFINITE.E4M3.F32.PACK_AB_MERGE_C R237, RZ, R237, RZ ;  /* 0x000000edffed723e */ /* 0x000fe200048070ff */
[----:B------:R1:W-:Y:S01]  /*24ce0*/  @!P0 STG.E.U8 desc[UR14][R24.64+0xd0], R7 ;  /* 0x0000d00718008986 */ /* 0x0003e2000c10110e */
[C---:B------:R-:W-:Y:S01]  /*24cf0*/  ISETP.LT.OR P0, PT, R0.reuse, 0xd9, !P3 ;  /* 0x000000d90000780c */ /* 0x040fe20005f01670 */
[----:B0-----:R-:W-:Y:S02]  /*24d00*/  FMUL R5, R33, UR20 ;  /* 0x0000001421057c20 */ /* 0x001fe40008400000 */
[----:B------:R-:W-:Y:S01]  /*24d10*/  @!P1 STG.E.U8 desc[UR14][R24.64+0xd1], R235 ;  /* 0x0000d1eb18009986 */ /* 0x000fe2000c10110e */
[----:B------:R-:W-:-:S03]  /*24d20*/  ISETP.LT.OR P1, PT, R0, 0xda, !P3 ;  /* 0x000000da0000780c */ /* 0x000fc60005f21670 */
[----:B------:R-:W3:Y:S01]  /*24d30*/  LDL.LU R33, [R1+0x224] ;  /* 0x0002240001217983 */ /* 0x000ee20000300800 */
[----:B-1----:R-:W-:Y:S01]  /*24d40*/  F2FP.SATFINITE.E4M3.F32.PACK_AB_MERGE_C R7, RZ, R2, RZ ;  /* 0x00000002ff07723e */ /* 0x002fe200048070ff */
[----:B------:R-:W-:Y:S02]  /*24d50*/  FMUL R2, R32, UR20 ;  /* 0x0000001420027c20 */ /* 0x000fe40008400000 */
[----:B------:R-:W4:Y:S04]  /*24d60*/  LDL.LU R40, [R1+0x228] ;  /* 0x0002280001287983 */ /* 0x000f280000300800 */
[----:B------:R-:W4:Y:S04]  /*24d70*/  LDL.LU R32, [R1+0x22c] ;  /* 0x00022c0001207983 */ /* 0x000f280000300800 */
[----:B------:R-:W4:Y:S01]  /*24d80*/  LDL.LU R39, [R1+0x230] ;  /* 0x0002300001277983 */ /* 0x000f220000300800 */
[----:B------:R-:W-:-:S03]  /*24d90*/  F2FP.SATFINITE.E4M3.F32.PACK_AB_MERGE_C R11, RZ, R4, RZ ;  /* 0x00000004ff0b723e */ /* 0x000fc600048070ff */
[----:B------:R0:W-:Y:S01]  /*24da0*/  @!P5 STG.E.U8 desc[UR14][R26.64+0xd0], R9 ;  /* 0x0000d0091a00d986 */ /* 0x0001e2000c10110e */
[C---:B------:R-:W-:Y:S02]  /*24db0*/  ISETP.LT.OR P5, PT, R0.reuse, 0xd9, !P2 ;  /* 0x000000d90000780c */ /* 0x040fe400057a1670 */
[----:B------:R-:W-:Y:S01]  /*24dc0*/  F2FP.SATFINITE.E4M3.F32.PACK_AB_MERGE_C R13, RZ, R5, RZ ;  /* 0x00000005ff0d723e */ /* 0x000fe200048070ff */
[----:B------:R-:W-:Y:S01]  /*24dd0*/  @!P6 STG.E.U8 desc[UR14][R26.64+0xd1], R237 ;  /* 0x0000d1ed1a00e986 */ /* 0x000fe2000c10110e */
[----:B------:R-:W-:Y:S02]  /*24de0*/  ISETP.LT.OR P6, PT, R0, 0xda, !P2 ;  /* 0x000000da0000780c */ /* 0x000fe400057c1670 */
[----:B0-----:R-:W-:Y:S01]  /*24df0*/  F2FP.SATFINITE.E4M3.F32.PACK_AB_MERGE_C R9, RZ, R3, RZ ;  /* 0x00000003ff09723e */ /* 0x001fe200048070ff */
[----:B------:R0:W-:Y:S04]  /*24e00*/  @!P0 STG.E.U8 desc[UR14][R24.64+0xd8], R7 ;  /* 0x0000d80718008986 */ /* 0x0001e8000c10110e */
[----:B------:R1:W-:Y:S01]  /*24e10*/  @!P1 STG.E.U8 desc[UR14][R24.64+0xd9], R9 ;  /* 0x0000d90918009986 */ /* 0x0003e2000c10110e */
[----:B0-----:R-:W-:-:S03]  /*24e20*/  F2FP.SATFINITE.E4M3.F32.PACK_AB_MERGE_C R7, RZ, R2, RZ ;  /* 0x00000002ff07723e */ /* 0x001fc600048070ff */
[----:B------:R0:W-:Y:S01]  /*24e30*/  @!P5 STG.E.U8 desc[UR14][R26.64+0xd8], R11 ;  /* 0x0000d80b1a00d986 */ /* 0x0001e2000c10110e */
[----:B------:R-:W-:-:S03]  /*24e40*/  FMUL R3, R38, UR20 ;  /* 0x0000001426037c20 */ /* 0x000fc60008400000 */
[----:B------:R-:W4:Y:S02]  /*24e50*/  LDL.LU R38, [R1+0x234] ;  /* 0x0002340001267983 */ /* 0x000f240000300800 */
[----:B-1----:R-:W-:Y:S01]  /*24e60*/  F2FP.SATFINITE.E4M3.F32.PACK_AB_MERGE_C R9, RZ, R3, RZ ;  /* 0x00000003ff09723e */ /* 0x002fe200048070ff */
[----:B------:R-:W-:Y:S02]  /*24e70*/  FMUL R4, R37, UR20 ;  /* 0x0000001425047c20 */ /* 0x000fe40008400000 */
[----:B------:R-:W4:Y:S01]  /*24e80*/  LDL.LU R37, [R1+0x238] ;  /* 0x0002380001257983 */ /* 0x000f220000300800 */
[----:B------:R-:W-:-:S03]  /*24e90*/  FMUL R5, R36, UR20 ;  /* 0x0000001424057c20 */ /* 0x000fc60008400000 */
[----:B------:R-:W4:Y:S01]  /*24ea0*/  LDL.LU R36, [R1+0x23c] ;  /* 0x00023c0001247983 */ /* 0x000f220000300800 */
[----:B--2---:R-:W-:-:S03]  /*24eb0*/  FMUL R2, R35, UR20 ;  /* 0x0000001423027c20 */ /* 0x004fc60008400000 */
[----:B------:R-:W2:Y:S01]  /*24ec0*/  LDL.LU R35, [R1+0x240] ;  /* 0x0002400001237983 */ /* 0x000ea20000300800 */
[----:B0-----:R-:W-:Y:S01]  /*24ed0*/  F2FP.SATFINITE.E4M3.F32.PACK_AB_MERGE_C R11, RZ, R4, RZ ;  /* 0x00000004ff0b723e */ /* 0x001fe200048070ff */
[----:B---3--:R-:W-:Y:S02]  /*24ee0*/  FMUL R3, R33, UR20 ;  /* 0x0000001421037c20 */ /* 0x008fe40008400000 */
[----:B------:R-:W3:Y:S01]  /*24ef0*/  LDL.LU R33, [R1+0x244] ;  /* 0x0002440001217983 */ /* 0x000ee20000300800 */
[----:B----4-:R-:W-:-:S03]  /*24f00*/  FMUL R4, R32, UR20 ;  /* 0x0000001420047c20 */ /* 0x010fc60008400000 */
[----:B------:R-:W4:Y:S04]  /*24f10*/  LDL.LU R32, [R1+0x248] ;  /* 0x0002480001207983 */ /* 0x000f280000300800 */
[----:B------:R0:W-:Y:S01]  /*24f20*/  @!P6 STG.E.U8 desc[UR14][R26.64+0xd9], R13 ;  /* 0x0000d90d1a00e986 */ /* 0x0001e2000c10110e */
[C---:B------:R-:W-:Y:S02]  /*24f30*/  ISETP.LT.OR P6, PT, R0.reuse, 0xe2, !P3 ;  /* 0x000000e20000780c */ /* 0x040fe40005fc1670 */
[C---:B------:R-:W-:Y:S02]  /*24f40*/  ISETP.LT.OR P5, PT, R0.reuse, 0xe1, !P3 ;  /* 0x000000e10000780c */ /* 0x040fe40005fa1670 */
[C---:B------:R-:W-:Y:S02]  /*24f50*/  ISETP.LT.OR P0, PT, R0.reuse, 0xe1, !P2 ;  /* 0x000000e10000780c */ /* 0x040fe40005701670 */
[----:B------:R-:W-:-:S02]  /*24f60*/  ISETP.LT.OR P1, PT, R0, 0xe2, !P2 ;  /* 0x000000e20000780c */ /* 0x000fc40005721670 */
[----:B------:R-:W-:-:S05]  /*24f70*/  F2FP.SATFINITE.E4M3.F32.PACK_AB_MERGE_C R5, RZ, R5, RZ ;  /* 0x00000005ff05723e */ /* 0x000fca00048070ff */
[----:B------:R-:W-:Y:S01]  /*24f80*/  @!P6 STG.E.U8 desc[UR14][R24.64+0xe1], R9 ;  /* 0x0000e1091800e986 */ /* 0x000fe2000c10110e */
[----:B------:R-:W-:Y:S02]  /*24f90*/  ISETP.LT.OR P6, PT, R0, 0xe9, !P3 ;  /* 0x000000e90000780c */ /* 0x000fe40005fc1670 */
[----:B0-----:R-:W-:Y:S01]  /*24fa0*/  F2FP.SATFINITE.E4M3.F32.PACK_AB_MERGE_C R13, RZ, R2, RZ ;  /* 0x00000002ff0d723e */ /* 0x001fe200048070ff */
[----:B------:R-:W-:Y:S01]  /*24fb0*/  FMUL R2, R40, UR20 ;  /* 0x0000001428027c20 */ /* 0x000fe20008400000 */
[----:B------:R0:W-:Y:S01]  /*24fc0*/  @!P5 STG.E.U8 desc[UR14][R24.64+0xe0], R7 ;  /* 0x0000e0071800d986 */ /* 0x0001e2000c10110e */
[----:B------:R-:W-:-:S03]  /*24fd0*/  ISETP.LT.OR P5, PT, R0, 0xea, !P2 ;  /* 0x000000ea0000780c */ /* 0x000fc600057a1670 */
[----:B------:R-:W-:Y:S01]  /*24fe0*/  @!P0 STG.E.U8 desc[UR14][R26.64+0xe0], R11 ;  /* 0x0000e00b1a008986 */ /* 0x000fe2000c10110e */
[----:B------:R-:W-:-:S03]  /*24ff0*/  ISETP.LT.OR P0, PT, R0, 0xea, !P3 ;  /* 0x000000ea0000780c */ /* 0x000fc60005f01670 */
[----:B------:R1:W-:Y:S01]  /*25000*/  @!P1 STG.E.U8 desc[UR14][R26.64+0xe1], R5 ;  /* 0x0000e1051a009986 */ /* 0x0003e2000c10110e */
[----:B------:R-:W-:-:S03]  /*25010*/  ISETP.LT.OR P1, PT, R0, 0xe9, !P2 ;  /* 0x000000e90000780c */ /* 0x000fc60005721670 */
[----:B------:R-:W4:Y:S01]  /*25020*/  LDL.LU R40, [R1+0x24c] ;  /* 0x00024c0001287983 */ /* 0x000f220000300800 */
[----:B0-----:R-:W-:-:S03]  /*25030*/  F2FP.SATFINITE.E4M3.F32.PACK_AB_MERGE_C R7, RZ, R3, RZ ;  /* 0x00000003ff07723e */ /* 0x001fc600048070ff */
[----:B------:R-:W-:Y:S01]  /*25040*/  @!P6 STG.E.U8 desc[UR14][R24.64+0xe8], R13 ;  /* 0x0000e80d1800e986 */ /* 0x000fe2000c10110e */
[----:B-1----:R-:W-:Y:S01]  /*25050*/  F2FP.SATFINITE.E4M3.F32.PACK_AB_MERGE_C R5, RZ, R2, RZ ;  /* 0x00000002ff05723e */ /* 0x002fe200048070ff */
[----:B------:R-:W-:Y:S02]  /*25060*/  FMUL R2, R39, UR20 ;  /* 0x0000001427027c20 */ /* 0x000fe40008400000 */
[----:B------:R-:W4:Y:S01]  /*25070*/  LDL.LU R39, [R1+0x250] ;  /* 0x0002500001277983 */ /* 0x000f220000300800 */
[----:B------:R-:W-:Y:S02]  /*25080*/  ISETP.LT.OR P6, PT, R0, 0xf1, !P3 ;  /* 0x000000f10000780c */ /* 0x000fe40005fc1670 */
[----:B------:R-:W-:Y:S02]  /*25090*/  F2FP.SATFINITE.E4M3.F32.PACK_AB_MERGE_C R9, RZ, R4, RZ ;  /* 0x00000004ff09723e */ /* 0x000fe400048070ff */
[----:B------:R-:W-:Y:S01]  /*250a0*/  F2FP.SATFINITE.E4M3.F32.PACK_AB_MERGE_C R11, RZ, R2, RZ ;  /* 0x00000002ff0b723e */ /* 0x000fe200048070ff */
[----:B------:R0:W-:Y:S04]  /*250b0*/  @!P0 STG.E.U8 desc[UR14][R24.64+0xe9], R7 ;  /* 0x0000e90718008986 */ /* 0x0001e8000c10110e */
[----:B------:R1:W-:Y:S04]  /*250c0*/  @!P5 STG.E.U8 desc[UR14][R26.64+0xe9], R9 ;  /* 0x0000e9091a00d986 */ /* 0x0003e8000c10110e */
[----:B------:R-:W-:Y:S04]  /*250d0*/  @!P1 STG.E.U8 desc[UR14][R26.64+0xe8], R5 ;  /* 0x0000e8051a009986 */ /* 0x000fe8000c10110e */
[----:B------:R2:W-:Y:S01]  /*250e0*/  @!P6 STG.E.U8 desc[UR14][R24.64+0xf0], R11 ;  /* 0x0000f00b1800e986 */ /* 0x0005e2000c10110e */
[----:B------:R-:W-:-:S03]  /*250f0*/  FMUL R3, R38, UR20 ;  /* 0x0000001426037c20 */ /* 0x000fc60008400000 */
[----:B------:R-:W4:Y:S02]  /*25100*/  LDL.LU R38, [R1+0x254] ;  /* 0x0002540001267983 */ /* 0x000f240000300800 */
[----:B0-----:R-:W-:Y:S01]  /*25110*/  F2FP.SATFINITE.E4M3.F32.PACK_AB_MERGE_C R7, RZ, R3, RZ ;  /* 0x00000003ff07723e */ /* 0x001fe200048070ff */
[----:B------:R-:W-:Y:S02]  /*25120*/  FMUL R4, R37, UR20 ;  /* 0x0000001425047c20 */ /* 0x000fe40008400000 */
[----:B------:R-:W4:Y:S01]  /*25130*/  LDL.LU R37, [R1+0x258] ;  /* 0x0002580001257983 */ /* 0x000f220000300800 */
[----:B------:R-:W-:-:S03]  /*25140*/  FMUL R2, R36, UR20 ;  /* 0x0000001424027c20 */ /* 0x000fc60008400000 */
[----:B------:R-:W4:Y:S02]  /*25150*/  LDL.LU R36, [R1+0x25c] ;  /* 0x00025c0001247983 */ /* 0x000f240000300800 */
[----:B-1----:R-:W-:Y:S01]  /*25160*/  F2FP.SATFINITE.E4M3.F32.PACK_AB_MERGE_C R9, RZ, R2, RZ ;  /* 0x00000002ff09723e */ /* 0x002fe200048070ff */
[----:B--2---:R-:W-:Y:S02]  /*25170*/  FMUL R2, R35, UR20 ;  /* 0x0000001423027c20 */ /* 0x004fe40008400000 */
[----:B------:R-:W2:Y:S03]  /*25180*/  LDL.LU R35, [R1+0x260] ;  /* 0x0002600001237983 */ /* 0x000ea60000300800 */
[----:B------:R-:W-:Y:S01]  /*25190*/  F2FP.SATFINITE.E4M3.F32.PACK_AB_MERGE_C R11, RZ, R2, RZ ;  /* 0x00000002ff0b723e */ /* 0x000fe200048070ff */
[----:B---3--:R-:W-:Y:S02]  /*251a0*/  FMUL R3, R33, UR20 ;  /* 0x0000001421037c20 */ /* 0x008fe40008400000 */
[----:B------:R-:W3:Y:S01]  /*251b0*/  LDL.LU R33, [R1+0x264] ;  /* 0x0002640001217983 */ /* 0x000ee20000300800 */
[----:B----4-:R-:W-:-:S03]  /*251c0*/  FMUL R2, R32, UR20 ;  /* 0x0000001420027c20 */ /* 0x010fc60008400000 */
[----:B------:R-:W4:Y:S01]  /*251d0*/  LDL.LU R32, [R1+0x268] ;  /* 0x0002680001207983 */ /* 0x000f220000300800 */
[C---:B------:R-:W-:Y:S02]  /*251e0*/  ISETP.LT.OR P0, PT, R0.reuse, 0xf2, !P3 ;  /* 0x000000f20000780c */ /* 0x040fe40005f01670 */
[C---:B------:R-:W-:Y:S02]  /*251f0*/  ISETP.LT.OR P5, PT, R0.reuse, 0xf2, !P2 ;  /* 0x000000f20000780c */ /* 0x040fe400057a1670 */
[C---:B------:R-:W-:Y:S02]  /*25200*/  ISETP.LT.OR P1, PT, R0.reuse, 0xf1, !P2 ;  /* 0x000000f10000780c */ /* 0x040fe40005721670 */
[----:B------:R-:W-:Y:S02]  /*25210*/  ISETP.LT.OR P6, PT, R0, 0xf9, !P3 ;  /* 0x000000f90000780c */ /* 0x000fe40005fc1670 */
[----:B------:R-:W-:Y:S02]  /*25220*/  F2FP.SATFINITE.E4M3.F32.PACK_AB_MERGE_C R13, RZ, R3, RZ ;  /* 0x00000003ff0d723e */ /* 0x000fe400048070ff */
[----:B------:R-:W-:-:S03]  /*25230*/  F2FP.SATFINITE.E4M3.F32.PACK_AB_MERGE_C R5, RZ, R4, RZ ;  /* 0x00000004ff05723e */ /* 0x000fc600048070ff */
[----:B------:R0:W-:Y:S01]  /*25240*/  @!P0 STG.E.U8 desc[UR14][R24.64+0xf1], R7 ;  /* 0x0000f10718008986 */ /* 0x0001e2000c10110e */
[----:B------:R-:W-:-:S03]  /*25250*/  ISETP.LT.OR P3, PT, R0, 0xfa, !P3 ;  /* 0x000000fa0000780c */ /* 0x000fc60005f61670 */
[----:B------:R1:W-:Y:S01]  /*25260*/  @!P5 STG.E.U8 desc[UR14][R26.64+0xf1], R9 ;  /* 0x0000f1091a00d986 */ /* 0x0003e2000c10110e */
[----:B------:R-:W-:Y:S02]  /*25270*/  ISETP.LT.OR P5, PT, R0, 0xf9, !P2 ;  /* 0x000000f90000780c */ /* 0x000fe400057a1670 */
[----:B0-----:R-:W-:Y:S01]  /*25280*/  F2FP.SATFINITE.E4M3.F32.PACK_AB_MERGE_C R7, RZ, R2, RZ ;  /* 0x00000002ff07723e */ /* 0x001fe200048070ff */
[----:B------:R-:W-:Y:S01]  /*25290*/  @!P1 STG.E.U8 desc[UR14][R26.64+0xf0], R5 ;  /* 0x0000f0051a009986 */ /* 0x000fe2000c10110e */
[----:B------:R-:W-:-:S03]  /*252a0*/  FMUL R2, R40, UR20 ;  /* 0x0000001428027c20 */ /* 0x000fc60008400000 */
[----:B------:R-:W4:Y:S01]  /*252b0*/  LDL.LU R40, [R1+0x26c] ;  /* 0x00026c0001287983 */ /* 0x000f220000300800 */
[----:B------:R-:W-:-:S03]  /*252c0*/  FMUL R3, R39, UR20 ;  /* 0x0000001427037c20 */ /* 0x000fc60008400000 */
[----:B------:R-:W4:Y:S01]  /*252d0*/  LDL.LU R39, [R1+0x270] ;  /* 0x0002700001277983 */ /* 0x000f220000300800 */
[----:B-1----:R-:W-:-:S03]  /*252e0*/  F2FP.SATFINITE.E4M3.F32.PACK_AB_MERGE_C R9, RZ, R2, RZ ;  /* 0x00000002ff09723e */ /* 0x002fc600048070ff */
        /* <DEDUP_REMOVED lines=17> */
[----:B------:R-:W4:Y:S01]  /*25400*/  LDL.LU R32, [R1+0x288] ;  /* 0x0002880001207983 */ /* 0x000f220000300800 */
[----:B------:R-:W-:Y:S02]  /*25410*/  ISETP.GE.AND P1, PT, R34, 0x81, PT ;  /* 0x000000812200780c */ /* 0x000fe40003f26270 */
[C---:B------:R-:W-:Y:S02]  /*25420*/  ISETP.LT.OR P2, PT, R0.reuse, 0xfa, !P2 ;  /* 0x000000fa0000780c */ /* 0x040fe40005741670 */
[C---:B------:R-:W-:Y:S02]  /*25430*/  ISETP.LT.OR P6, PT, R0.reuse, 0x1, !P1 ;  /* 0x000000010000780c */ /* 0x040fe40004fc1670 */
[----:B------:R-:W-:Y:S02]  /*25440*/  ISETP.LT.OR P3, PT, R0, 0x2, !P1 ;  /* 0x000000020000780c */ /* 0x000fe40004f61670 */
[----:B------:R-:W-:-:S07]  /*25450*/  ISETP.GE.AND P0, PT, R34, 0x89, PT ;  /* 0x000000892200780c */ /* 0x000fce0003f06270 */
[----:B------:R0:W-:Y:S04]  /*25460*/  @!P2 STG.E.U8 desc[UR14][R26.64+0xf9], R9 ;  /* 0x0000f9091a00a986 */ /* 0x0001e8000c10110e */
[----:B------:R-:W-:Y:S01]  /*25470*/  @!P6 STG.E.U8 desc[UR14][R30.64], R11 ;  /* 0x0000000b1e00e986 */ /* 0x000fe2000c10110e */
[C---:B------:R-:W-:Y:S02]  /*25480*/  ISETP.LT.OR P6, PT, R0.reuse, 0x2, !P0 ;  /* 0x000000020000780c */ /* 0x040fe400047c1670 */
[C---:B------:R-:W-:Y:S01]  /*25490*/  ISETP.LT.OR P5, PT, R0.reuse, 0x1, !P0 ;  /* 0x000000010000780c */ /* 0x040fe200047a1670 */
[----:B------:R1:W-:Y:S01]  /*254a0*/  @!P3 STG.E.U8 desc[UR14][R30.64+0x1], R13 ;  /* 0x0000010d1e00b986 */ /* 0x0003e2000c10110e */
[----:B------:R-:W-:Y:S02]  /*254b0*/  ISETP.LT.OR P2, PT, R0, 0xa, !P1 ;  /* 0x0000000a0000780c */ /* 0x000fe40004f41670 */
[----:B0-----:R-:W-:Y:S01]  /*254c0*/  F2FP.SATFINITE.E4M3.F32.PACK_AB_MERGE_C R9, RZ, R3, RZ ;  /* 0x00000003ff09723e */ /* 0x001fe200048070ff */
[----:B------:R-:W-:-:S02]  /*254d0*/  FMUL R3, R40, UR20 ;  /* 0x0000001428037c20 */ /* 0x000fc40008400000 */
[----:B------:R-:W4:Y:S01]  /*254e0*/  LDL.LU R40, [R1+0x28c] ;  /* 0x00028c0001287983 */ /* 0x000f220000300800 */
[----:B-1----:R-:W-:Y:S02]  /*254f0*/  F2FP.SATFINITE.E4M3.F32.PACK_AB_MERGE_C R13, RZ, R2, RZ ;  /* 0x00000002ff0d723e */ /* 0x002fe400048070ff */
[C---:B------:R-:W-:Y:S01]  /*25500*/  ISETP.LT.OR P3, PT, R0.reuse, 0x9, !P1 ;  /* 0x000000090000780c */ /* 0x040fe20004f61670 */
[----:B------:R0:W-:Y:S01]  /*25510*/  @!P6 STG.E.U8 desc[UR14][R28.64+0x1], R7 ;  /* 0x000001071c00e986 */ /* 0x0001e2000c10110e */
[----:B------:R-:W-:Y:S01]  /*25520*/  F2FP.SATFINITE.E4M3.F32.PACK_AB_MERGE_C R5, RZ, R5, RZ ;  /* 0x00000005ff05723e */ /* 0x000fe200048070ff */
[----:B------:R-:W-:Y:S02]  /*25530*/  FMUL R2, R39, UR20 ;  /* 0x0000001427027c20 */ /* 0x000fe40008400000 */
[----:B------:R-:W4:Y:S01]  /*25540*/  LDL.LU R39, [R1+0x290] ;  /* 0x0002900001277983 */ /* 0x000f220000300800 */
[----:B------:R-:W-:Y:S02]  /*25550*/  F2FP.SATFINITE.E4M3.F32.PACK_AB_MERGE_C R11, RZ, R4, RZ ;  /* 0x00000004ff0b723e */ /* 0x000fe400048070ff */
[----:B------:R-:W-:-:S02]  /*25560*/  ISETP.LT.OR P6, PT, R0, 0xa, !P0 ;  /* 0x0000000a0000780c */ /* 0x000fc400047c1670 */
[----:B0-----:R-:W-:Y:S01]  /*25570*/  F2FP.SATFINITE.E4M3.F32.PACK_AB_MERGE_C R7, RZ, R2, RZ ;  /* 0x00000002ff07723e */ /* 0x001fe200048070ff */
[----:B------:R0:W-:Y:S04]  /*25580*/  @!P5 STG.E.U8 desc[UR14][R28.64], R5 ;  /* 0x000000051c00d986 */ /* 0x0001e8000c10110e */
[----:B------:R-:W-:Y:S04]  /*25590*/  @!P2 STG.E.U8 desc[UR14][R30.64+0x9], R11 ;  /* 0x0000090b1e00a986 */ /* 0x000fe8000c10110e */
[----:B------:R1:W-:Y:S01]  /*255a0*/  @!P3 STG.E.U8 desc[UR14][R30.64+0x8], R9 ;  /* 0x000008091e00b986 */ /* 0x0003e2000c10110e */
[----:B0-----:R-:W-:-:S05]  /*255b0*/  F2FP.SATFINITE.E4M3.F32.PACK_AB_MERGE_C R5, RZ, R3, RZ ;  /* 0x00000003ff05723e */ /* 0x001fca00048070ff */
[----:B------:R4:W-:Y:S01]  /*255c0*/  @!P6 STG.E.U8 desc[UR14][R28.64+0x9], R5 ;  /* 0x000009051c00e986 */ /* 0x0009e2000c10110e */
[----:B------:R-:W-:-:S03]  /*255d0*/  FMUL R4, R38, UR20 ;  /* 0x0000001426047c20 */ /* 0x000fc60008400000 */
[----:B------:R-:W4:Y:S02]  /*255e0*/  LDL.LU R38, [R1+0x294] ;  /* 0x0002940001267983 */ /* 0x000f240000300800 */
[----:B-1----:R-:W-:Y:S01]  /*255f0*/  F2FP.SATFINITE.E4M3.F32.PACK_AB_MERGE_C R9, RZ, R4, RZ ;  /* 0x00000004ff09723e */ /* 0x002fe200048070ff */
[----:B------:R-:W-:Y:S02]  /*25600*/  FMUL R2, R37, UR20 ;  /* 0x0000001425027c20 */ /* 0x000fe40008400000 */
[----:B------:R-:W4:Y:S03]  /*25610*/  LDL.LU R37, [R1+0x298] ;  /* 0x0002980001257983 */ /* 0x000f260000300800 */
[----:B------:R-:W-:Y:S01]  /*25620*/  F2FP.SATFINITE.E4M3.F32.PACK_AB_MERGE_C R11, RZ, R2, RZ ;  /* 0x00000002ff0b723e */ /* 0x000fe200048070ff */
[----:B------:R-:W-:Y:S02]  /*25630*/  FMUL R2, R36, UR20 ;  /* 0x0000001424027c20 */ /* 0x000fe40008400000 */
[----:B------:R-:W4:Y:S01]  /*25640*/  LDL.LU R36, [R1+0x29c] ;  /* 0x00029c0001247983 */ /* 0x000f220000300800 */
[----:B--2---:R-:W-:-:S03]  /*25650*/  FMUL R3, R35, UR20 ;  /* 0x0000001423037c20 */ /* 0x004fc60008400000 */
[----:B------:R-:W2:Y:S01]  /*25660*/  LDL.LU R35, [R1+0x2a0] ;  /* 0x0002a00001237983 */ /* 0x000ea20000300800 */
[----:B---3--:R-:W-:-:S03]  /*25670*/  FMUL R4, R33, UR20 ;  /* 0x0000001421047c20 */ /* 0x008fc60008400000 */
[----:B------:R-:W3:Y:S01]  /*25680*/  LDL.LU R33, [R1+0x2a4] ;  /* 0x0002a40001217983 */ /* 0x000ee20000300800 */
[----:B----4-:R-:W-:-:S03]  /*25690*/  FMUL R5, R32, UR20 ;  /* 0x0000001420057c20 */ /* 0x010fc60008400000 */
[----:B------:R-:W4:Y:S01]  /*256a0*/  LDL.LU R32, [R1+0x2a8] ;  /* 0x0002a80001207983 */ /* 0x000f220000300800 */
[C---:B------:R-:W-:Y:S02]  /*256b0*/  ISETP.LT.OR P5, PT, R0.reuse, 0x9, !P0 ;  /* 0x000000090000780c */ /* 0x040fe400047a1670 */
[C---:B------:R-:W-:Y:S02]  /*256c0*/  ISETP.LT.OR P3, PT, R0.reuse, 0x11, !P1 ;  /* 0x000000110000780c */ /* 0x040fe40004f61670 */
[C---:B------:R-:W-:Y:S02]  /*256d0*/  ISETP.LT.OR P2, PT, R0.reuse, 0x12, !P1 ;  /* 0x000000120000780c */ /* 0x040fe40004f41670 */
[----:B------:R-:W-:-:S07]  /*256e0*/  ISETP.LT.OR P6, PT, R0, 0x12, !P0 ;  /* 0x000000120000780c */ /* 0x000fce00047c1670 */
[----:B------:R-:W-:Y:S01]  /*256f0*/  @!P5 STG.E.U8 desc[UR14][R28.64+0x8], R13 ;  /* 0x0000080d1c00d986 */ /* 0x000fe2000c10110e */
[----:B------:R-:W-:-:S03]  /*25700*/  ISETP.LT.OR P5, PT, R0, 0x11, !P0 ;  /* 0x000000110000780c */ /* 0x000fc600047a1670 */
[----:B------:R0:W-:Y:S01]  /*25710*/  @!P3 STG.E.U8 desc[UR14][R30.64+0x10], R7 ;  /* 0x000010071e00b986 */ /* 0x0001e2000c10110e */
[----:B------:R-:W-:-:S03]  /*25720*/  ISETP.LT.OR P3, PT, R0, 0x19, !P1 ;  /* 0x000000190000780c */ /* 0x000fc60004f61670 */
[----:B------:R1:W-:Y:S01]  /*25730*/  @!P2 STG.E.U8 desc[UR14][R30.64+0x11], R9 ;  /* 0x000011091e00a986 */ /* 0x0003e2000c10110e */
[----:B------:R-:W-:Y:S02]  /*25740*/  ISETP.LT.OR P2, PT, R0, 0x1a, !P1 ;  /* 0x0000001a0000780c */ /* 0x000fe40004f41670 */
[----:B0-----:R-:W-:Y:S01]  /*25750*/  F2FP.SATFINITE.E4M3.F32.PACK_AB_MERGE_C R7, RZ, R2, RZ ;  /* 0x00000002ff07723e */ /* 0x001fe200048070ff */
[----:B------:R-:W-:Y:S01]  /*25760*/  FMUL R2, R40, UR20 ;  /* 0x0000001428027c20 */ /* 0x000fe20008400000 */
[----:B-1----:R-:W-:Y:S01]  /*25770*/  F2FP.SATFINITE.E4M3.F32.PACK_AB_MERGE_C R9, RZ, R3, RZ ;  /* 0x00000003ff09723e */ /* 0x002fe200048070ff */
[----:B------:R-:W4:Y:S01]  /*25780*/  LDL.LU R40, [R1+0x2ac] ;  /* 0x0002ac0001287983 */ /* 0x000f220000300800 */
[----:B------:R-:W-:-:S03]  /*25790*/  F2FP.SATFINITE.E4M3.F32.PACK_AB_MERGE_C R13, RZ, R4, RZ ;  /* 0x00000004ff0d723e */ /* 0x000fc600048070ff */
[----:B------:R0:W-:Y:S01]  /*257a0*/  @!P6 STG.E.U8 desc[UR14][R28.64+0x11], R7 ;  /* 0x000011071c00e986 */ /* 0x0001e2000c10110e */
[----:B------:R-:W-:Y:S01]  /*257b0*/  ISETP.LT.OR P6, PT, R0, 0x1a, !P0 ;  /* 0x0000001a0000780c */ /* 0x000fe200047c1670 */
[----:B------:R-:W-:Y:S02]  /*257c0*/  FMUL R3, R39, UR20 ;  /* 0x0000001427037c20 */ /* 0x000fe40008400000 */
[----:B------:R-:W4:Y:S01]  /*257d0*/  LDL.LU R39, [R1+0x2b0] ;  /* 0x0002b00001277983 */ /* 0x000f220000300800 */
[----:B0-----:R-:W-:-:S03]  /*257e0*/  F2FP.SATFINITE.E4M3.F32.PACK_AB_MERGE_C R7, RZ, R2, RZ ;  /* 0x00000002ff07723e */ /* 0x001fc600048070ff */
[----:B------:R-:W-:Y:S04]  /*257f0*/  @!P5 STG.E.U8 desc[UR14][R28.64+0x10], R11 ;  /* 0x0000100b1c00d986 */ /* 0x000fe8000c10110e */
[----:B------:R0:W-:Y:S04]  /*25800*/  @!P3 STG.E.U8 desc[UR14][R30.64+0x18], R9 ;  /* 0x000018091e00b986 */ /* 0x0001e8000c10110e */
[----:B------:R1:W-:Y:S01]  /*25810*/  @!P2 STG.E.U8 desc[UR14][R30.64+0x19], R13 ;  /* 0x0000190d1e00a986 */ /* 0x0003e2000c10110e */
[----:B0-----:R-:W-:-:S03]  /*25820*/  F2FP.SATFINITE.E4M3.F32.PACK_AB_MERGE_C R9, RZ, R3, RZ ;  /* 0x00000003ff09723e */ /* 0x001fc600048070ff */
[----:B------:R0:W-:Y:S01]  /*25830*/  @!P6 STG.E.U8 desc[UR14][R28.64+0x19], R7 ;  /* 0x000019071c00e986 */ /* 0x0001e2000c10110e */
[----:B------:R-:W-:-:S03]  /*25840*/  FMUL R4, R38, UR20 ;  /* 0x0000001426047c20 */ /* 0x000fc60008400000 */
[----:B------:R-:W4:Y:S02]  /*25850*/  LDL.LU R38, [R1+0x2b4] ;  /* 0x0002b40001267983 */ /* 0x000f240000300800 */
[----:B------:R-:W-:Y:S01]  /*25860*/  F2FP.SATFINITE.E4M3.F32.PACK_AB_MERGE_C R11, RZ, R4, RZ ;  /* 0x00000004ff0b723e */ /* 0x000fe200048070ff */
[----:B------:R-:W-:Y:S02]  /*25870*/  FMUL R2, R37, UR20 ;  /* 0x0000001425027c20 */ /* 0x000fe40008400000 */
[----:B------:R-:W4:Y:S03]  /*25880*/  LDL.LU R37, [R1+0x2b8] ;  /* 0x0002b80001257983 */ /* 0x000f260000300800 */
[----:B-1----:R-:W-:Y:S01]  /*25890*/  F2FP.SATFINITE.E4M3.F32.PACK_AB_MERGE_C R13, RZ, R2, RZ ;  /* 0x00000002ff0d723e */ /* 0x002fe200048070ff */
[----:B------:R-:W-:Y:S02]  /*258a0*/  FMUL R3, R36, UR20 ;  /* 0x0000001424037c20 */ /* 0x000fe40008400000 */
[----:B------:R-:W4:Y:S01]  /*258b0*/  LDL.LU R36, [R1+0x2bc] ;  /* 0x0002bc0001247983 */ /* 0x000f220000300800 */
[----:B--2---:R-:W-:-:S03]  /*258c0*/  FMUL R2, R35, UR20 ;  /* 0x0000001423027c20 */ /* 0x004fc60008400000 */
[----:B------:R-:W2:Y:S02]  /*258d0*/  LDL.LU R35, [R1+0x2c0] ;  /* 0x0002c00001237983 */ /* 0x000ea40000300800 */
[----:B0-----:R-:W-:Y:S01]  /*258e0*/  F2FP.SATFINITE.E4M3.F32.PACK_AB_MERGE_C R7, RZ, R2, RZ ;  /* 0x00000002ff07723e */ /* 0x001fe200048070ff */
[----:B---3--:R-:W-:Y:S02]  /*258f0*/  FMUL R4, R33, UR20 ;  /* 0x0000001421047c20 */ /* 0x008fe40008400000 */
[----:B------:R-:W3:Y:S01]  /*25900*/  LDL.LU R33, [R1+0x2c4] ;  /* 0x0002c40001217983 */ /* 0x000ee20000300800 */
[----:B----4-:R-:W-:-:S03]  /*25910*/  FMUL R2, R32, UR20 ;  /* 0x0000001420027c20 */ /* 0x010fc60008400000 */
[----:B------:R-:W4:Y:S01]  /*25920*/  LDL.LU R32, [R1+0x2c8] ;  /* 0x0002c80001207983 */ /* 0x000f220000300800 */
[C---:B------:R-:W-:Y:S02]  /*25930*/  ISETP.LT.OR P5, PT, R0.reuse, 0x19, !P0 ;  /* 0x000000190000780c */ /* 0x040fe400047a1670 */
[C---:B------:R-:W-:Y:S02]  /*25940*/  ISETP.LT.OR P3, PT, R0.reuse, 0x21, !P1 ;  /* 0x000000210000780c */ /* 0x040fe40004f61670 */
[C---:B------:R-:W-:Y:S02]  /*25950*/  ISETP.LT.OR P2, PT, R0.reuse, 0x22, !P1 ;  /* 0x000000220000780c */ /* 0x040fe40004f41670 */
[----:B------:R-:W-:Y:S02]  /*25960*/  F2FP.SATFINITE.E4M3.F32.PACK_AB_MERGE_C R5, RZ, R5, RZ ;  /* 0x00000005ff05723e */ /* 0x000fe400048070ff */
[----:B------:R-:W-:-:S05]  /*25970*/  ISETP.LT.OR P6, PT, R0, 0x22, !P0 ;  /* 0x000000220000780c */ /* 0x000fca00047c1670 */
[----:B------:R0:W-:Y:S01]  /*25980*/  @!P5 STG.E.U8 desc[UR14][R28.64+0x18], R5 ;  /* 0x000018051c00d986 */ /* 0x0001e2000c10110e */
[----:B------:R-:W-:-:S03]  /*25990*/  ISETP.LT.OR P5, PT, R0, 0x21, !P0 ;  /* 0x000000210000780c */ /* 0x000fc600047a1670 */
[----:B------:R-:W-:Y:S01]  /*259a0*/  @!P3 STG.E.U8 desc[UR14][R30.64+0x20], R9 ;  /* 0x000020091e00b986 */ /* 0x000fe2000c10110e */
[----:B------:R-:W-:-:S03]  /*259b0*/  ISETP.LT.OR P3, PT, R0, 0x29, !P1 ;  /* 0x000000290000780c */ /* 0x000fc60004f61670 */
[----:B------:R1:W-:Y:S01]  /*259c0*/  @!P2 STG.E.U8 desc[UR14][R30.64+0x21], R11 ;  /* 0x0000210b1e00a986 */ /* 0x0003e2000c10110e */
[----:B------:R-:W-:Y:S02]  /*259d0*/  ISETP.LT.OR P2, PT, R0, 0x2a, !P1 ;  /* 0x0000002a0000780c */ /* 0x000fe40004f41670 */
[----:B0-----:R-:W-:Y:S02]  /*259e0*/  F2FP.SATFINITE.E4M3.F32.PACK_AB_MERGE_C R5, RZ, R3, RZ ;  /* 0x00000003ff05723e */ /* 0x001fe400048070ff */
[----:B-1----:R-:W-:Y:S01]  /*259f0*/  F2FP.SATFINITE.E4M3.F32.PACK_AB_MERGE_C R11, RZ, R2, RZ ;  /* 0x00000002ff0b723e */ /* 0x002fe200048070ff */
[----:B------:R-:W-:Y:S02]  /*25a00*/  FMUL R2, R40, UR20 ;  /* 0x0000001428027c20 */ /* 0x000fe40008400000 */
[----:B------:R-:W4:Y:S01]  /*25a10*/  LDL.LU R40, [R1+0x2cc] ;  /* 0x0002cc0001287983 */ /* 0x000f220000300800 */
[----:B------:R-:W-:-:S03]  /*25a20*/  F2FP.SATFINITE.E4M3.F32.PACK_AB_MERGE_C R9, RZ, R4, RZ ;  /* 0x00000004ff09723e */ /* 0x000fc600048070ff */
[----:B------:R-:W-:Y:S01]  /*25a30*/  @!P6 STG.E.U8 desc[UR14][R28.64+0x21], R5 ;  /* 0x000021051c00e986 */ /* 0x000fe2000c10110e */
[----:B------:R-:W-:-:S03]  /*25a40*/  FMUL R3, R39, UR20 ;  /* 0x0000001427037c20 */ /* 0x000fc60008400000 */
[----:B------:R-:W4:Y:S01]  /*25a50*/  LDL.LU R39, [R1+0x2d0] ;  /* 0x0002d00001277983 */ /* 0x000f220000300800 */
[----:B------:R-:W-:-:S03]  /*25a60*/  ISETP.LT.OR P6, PT, R0, 0x2a, !P0 ;  /* 0x0000002a0000780c */ /* 0x000fc600047c1670 */
[----:B------:R-:W-:Y:S04]  /*25a70*/  @!P5 STG.E.U8 desc[UR14][R28.64+0x20], R13 ;  /* 0x0000200d1c00d986 */ /* 0x000fe8000c10110e */
[----:B------:R0:W-:Y:S04]  /*25a80*/  @!P3 STG.E.U8 desc[UR14][R30.64+0x28], R7 ;  /* 0x000028071e00b986 */ /* 0x0001e8000c10110e */
[----:B------:R1:W-:Y:S01]  /*25a90*/  @!P2 STG.E.U8 desc[UR14][R30.64+0x29], R9 ;  /* 0x000029091e00a986 */ /* 0x0003e2000c10110e */
[----:B0-----:R-:W-:Y:S02]  /*25aa0*/  F2FP.SATFINITE.E4M3.F32.PACK_AB_MERGE_C R7, RZ, R2, RZ ;  /* 0x00000002ff07723e */ /* 0x001fe400048070ff */
[----:B-1----:R-:W-:-:S03]  /*25ab0*/  F2FP.SATFINITE.E4M3.F32.PACK_AB_MERGE_C R9, RZ, R3, RZ ;  /* 0x00000003ff09723e */ /* 0x002fc600048070ff */
[----:B------:R0:W-:Y:S01]  /*25ac0*/  @!P6 STG.E.U8 desc[UR14][R28.64+0x29], R7 ;  /* 0x000029071c00e986 */ /* 0x0001e2000c10110e */
[----:B------:R-:W-:-:S03]  /*25ad0*/  FMUL R4, R38, UR20 ;  /* 0x0000001426047c20 */ /* 0x000fc60008400000 */
[----:B------:R-:W4:Y:S02]  /*25ae0*/  LDL.LU R38, [R1+0x2d4] ;  /* 0x0002d40001267983 */ /* 0x000f240000300800 */
[----:B------:R-:W-:Y:S01]  /*25af0*/  F2FP.SATFINITE.E4M3.F32.PACK_AB_MERGE_C R13, RZ, R4, RZ ;  /* 0x00000004ff0d723e */ /* 0x000fe200048070ff */
        /* <DEDUP_REMOVED lines=21> */
[----:B------:R-:W-:Y:S02]  /*25c50*/  F2FP.SATFINITE.E4M3.F32.PACK_AB_MERGE_C R5, RZ, R5, RZ ;  /* 0x00000005ff05723e */ /* 0x000fe400048070ff */
[----:B0-----:R-:W-:Y:S02]  /*25c60*/  F2FP.SATFINITE.E4M3.F32.PACK_AB_MERGE_C R13, RZ, R2, RZ ;  /* 0x00000002ff0d723e */ /* 0x001fe400048070ff */
[----:B-1----:R-:W-:Y:S01]  /*25c70*/  F2FP.SATFINITE.E4M3.F32.PACK_AB_MERGE_C R9, RZ, R3, RZ ;  /* 0x00000003ff09723e */ /* 0x002fe200048070ff */
[----:B------:R-:W-:Y:S02]  /*25c80*/  FMUL R3, R40, UR20 ;  /* 0x0000001428037c20 */ /* 0x000fe40008400000 */
[----:B------:R-:W4:Y:S01]  /*25c90*/  LDL.LU R40, [R1+0x2ec] ;  /* 0x0002ec0001287983 */ /* 0x000f220000300800 */
[----:B------:R-:W-:Y:S01]  /*25ca0*/  F2FP.SATFINITE.E4M3.F32.PACK_AB_MERGE_C R11, RZ, R4, RZ ;  /* 0x00000004ff0b723e */ /* 0x000fe200048070ff */
[----:B------:R-:W-:-:S02]  /*25cb0*/  FMUL R2, R39, UR20 ;  /* 0x0000001427027c20 */ /* 0x000fc40008400000 */
[----:B------:R-:W4:Y:S04]  /*25cc0*/  LDL.LU R39, [R1+0x2f0] ;  /* 0x0002f00001277983 */ /* 0x000f280000300800 */
[----:B------:R0:W-:Y:S01]  /*25cd0*/  @!P6 STG.E.U8 desc[UR14][R28.64+0x31], R7 ;  /* 0x000031071c00e986 */ /* 0x0001e2000c10110e */
[----:B------:R-:W-:-:S03]  /*25ce0*/  ISETP.LT.OR P6, PT, R0, 0x3a, !P0 ;  /* 0x0000003a0000780c */ /* 0x000fc600047c1670 */
[----:B------:R1:W-:Y:S01]  /*25cf0*/  @!P5 STG.E.U8 desc[UR14][R28.64+0x30], R5 ;  /* 0x000030051c00d986 */ /* 0x0003e2000c10110e */
[----:B0-----:R-:W-:-:S03]  /*25d00*/  F2FP.SATFINITE.E4M3.F32.PACK_AB_MERGE_C R7, RZ, R2, RZ ;  /* 0x00000002ff07723e */ /* 0x001fc600048070ff */
[----:B------:R-:W-:Y:S01]  /*25d10*/  @!P2 STG.E.U8 desc[UR14][R30.64+0x39], R11 ;  /* 0x0000390b1e00a986 */ /* 0x000fe2000c10110e */
[----:B-1----:R-:W-:-:S03]  /*25d20*/  F2FP.SATFINITE.E4M3.F32.PACK_AB_MERGE_C R5, RZ, R3, RZ ;  /* 0x00000003ff05723e */ /* 0x002fc600048070ff */
[----:B------:R0:W-:Y:S04]  /*25d30*/  @!P3 STG.E.U8 desc[UR14][R30.64+0x38], R9 ;  /* 0x000038091e00b986 */ /* 0x0001e8000c10110e */
[----:B------:R4:W-:Y:S01]  /*25d40*/  @!P6 STG.E.U8 desc[UR14][R28.64+0x39], R5 ;  /* 0x000039051c00e986 */ /* 0x0009e2000c10110e */
[----:B------:R-:W-:-:S03]  /*25d50*/  FMUL R4, R38, UR20 ;  /* 0x0000001426047c20 */ /* 0x000fc60008400000 */
[----:B------:R-:W4:Y:S02]  /*25d60*/  LDL.LU R38, [R1+0x2f4] ;  /* 0x0002f40001267983 */ /* 0x000f240000300800 */
[----:B0-----:R-:W-:Y:S01]  /*25d70*/  F2FP.SATFINITE.E4M3.F32.PACK_AB_MERGE_C R9, RZ, R4, RZ ;  /* 0x00000004ff09723e */ /* 0x001fe200048070ff */
        /* <DEDUP_REMOVED lines=26> */
[----:B------:R0:W-:Y:S01]  /*25f20*/  @!P6 STG.E.U8 desc[UR14][R28.64+0x41], R7 ;  /* 0x000041071c00e986 */ /* 0x0001e2000c10110e */
[----:B------:R-:W-:-:S03]  /*25f30*/  FMUL R3, R39, UR20 ;  /* 0x0000001427037c20 */ /* 0x000fc60008400000 */
[----:B------:R-:W4:Y:S01]  /*25f40*/  LDL.LU R39, [R1+0x310] ;  /* 0x0003100001277983 */ /* 0x000f220000300800 */
[----:B------:R-:W-:Y:S02]  /*25f50*/  ISETP.LT.OR P6, PT, R0, 0x4a, !P0 ;  /* 0x0000004a0000780c */ /* 0x000fe400047c1670 */
[----:B0-----:R-:W-:Y:S01]  /*25f60*/  F2FP.SATFINITE.E4M3.F32.PACK_AB_MERGE_C R7, RZ, R2, RZ ;  /* 0x00000002ff07723e */ /* 0x001fe200048070ff */
        /* <DEDUP_REMOVED lines=155> */
[----:B------:R-:W-:Y:S01]  /*26920*/  F2FP.SATFINITE.E4M3.F32.PACK_AB_MERGE_C R9, RZ, R4, RZ ;  /* 0x00000004ff09723e */ /* 0x000fe200048070ff */
[----:B------:R-:W-:-:S02]  /*26930*/  FMUL R3, R39, UR20 ;  /* 0x0000001427037c20 */ /* 0x000fc40008400000 */
[----:B------:R-:W4:Y:S04]  /*26940*/  LDL.LU R39, [R1+0x390] ;  /* 0x0003900001277983 */ /* 0x000f280000300800 */
[----:B------:R-:W-:Y:S04]  /*26950*/  @!P6 STG.E.U8 desc[UR14][R28.64+0x81], R5 ;  /* 0x000081051c00e986 */ /* 0x000fe8000c10110e */
[----:B------:R-:W-:Y:S04]  /*26960*/  @!P5 STG.E.U8 desc[UR14][R28.64+0x80], R13 ;  /* 0x0000800d1c00d986 */ /* 0x000fe8000c10110e */
[----:B------:R0:W-:Y:S04]  /*26970*/  @!P3 STG.E.U8 desc[UR14][R30.64+0x88], R7 ;  /* 0x000088071e00b986 */ /* 0x0001e8000c10110e */
[----:B------:R1:W-:Y:S01]  /*26980*/  @!P2 STG.E.U8 desc[UR14][R30.64+0x89], R9 ;  /* 0x000089091e00a986 */ /* 0x0003e2000c10110e */
[----:B0-----:R-:W-:-:S02]  /*26990*/  F2FP.SATFINITE.E4M3.F32.PACK_AB_MERGE_C R7, RZ, R2, RZ ;  /* 0x00000002ff07723e */ /* 0x001fc400048070ff */
[----:B-1----:R-:W-:Y:S01]  /*269a0*/  F2FP.SATFINITE.E4M3.F32.PACK_AB_MERGE_C R9, RZ, R3, RZ ;  /* 0x00000003ff09723e */ /* 0x002fe200048070ff */
[----:B------:R-:W-:Y:S02]  /*269b0*/  FMUL R4, R38, UR20 ;  /* 0x0000001426047c20 */ /* 0x000fe40008400000 */
[----:B------:R-:W4:Y:S03]  /*269c0*/  LDL.LU R38, [R1+0x394] ;  /* 0x0003940001267983 */ /* 0x000f260000300800 */
[----:B------:R-:W-:Y:S01]  /*269d0*/  F2FP.SATFINITE.E4M3.F32.PACK_AB_MERGE_C R13, RZ, R4, RZ ;  /* 0x00000004ff0d723e */ /* 0x000fe200048070ff */
[----:B------:R-:W-:Y:S02]  /*269e0*/  FMUL R5, R37, UR20 ;  /* 0x0000001425057c20 */ /* 0x000fe40008400000 */
[----:B------:R-:W4:Y:S01]  /*269f0*/  LDL.LU R37, [R1+0x398] ;  /* 0x0003980001257983 */ /* 0x000f220000300800 */
[----:B------:R-:W-:-:S03]  /*26a00*/  FMUL R2, R36, UR20 ;  /* 0x0000001424027c20 */ /* 0x000fc60008400000 */
[----:B------:R-:W4:Y:S01]  /*26a10*/  LDL.LU R36, [R1+0x39c] ;  /* 0x00039c0001247983 */ /* 0x000f220000300800 */
[----:B--2---:R-:W-:-:S03]  /*26a20*/  FMUL R3, R35, UR20 ;  /* 0x0000001423037c20 */ /* 0x004fc60008400000 */
[----:B------:R-:W2:Y:S01]  /*26a30*/  LDL.LU R35, [R1+0x3a0] ;  /* 0x0003a00001237983 */ /* 0x000ea20000300800 */
        /* <DEDUP_REMOVED lines=9> */
[----:B------:R0:W-:Y:S01]  /*26ad0*/  @!P6 STG.E.U8 desc[UR14][R28.64+0x89], R7 ;  /* 0x000089071c00e986 */ /* 0x0001e2000c10110e */
[----:B------:R-:W-:-:S03]  /*26ae0*/  ISETP.LT.OR P6, PT, R0, 0x92, !P0 ;  /* 0x000000920000780c */ /* 0x000fc600047c1670 */
[----:B------:R-:W-:Y:S01]  /*26af0*/  @!P5 STG.E.U8 desc[UR14][R28.64+0x88], R11 ;  /* 0x0000880b1c00d986 */ /* 0x000fe2000c10110e */
[----:B------:R-:W-:-:S03]  /*26b00*/  ISETP.LT.OR P5, PT, R0, 0x91, !P0 ;  /* 0x000000910000780c */ /* 0x000fc600047a1670 */
[----:B------:R1:W-:Y:S01]  /*26b10*/  @!P3 STG.E.U8 desc[UR14][R30.64+0x90], R9 ;  /* 0x000090091e00b986 */ /* 0x0003e2000c10110e */
[C---:B------:R-:W-:Y:S02]  /*26b20*/  ISETP.LT.OR P3, PT, R0.reuse, 0x99, !P1 ;  /* 0x000000990000780c */ /* 0x040fe40004f61670 */
[----:B0-----:R-:W-:Y:S01]  /*26b30*/  F2FP.SATFINITE.E4M3.F32.PACK_AB_MERGE_C R7, RZ, R2, RZ ;  /* 0x00000002ff07723e */ /* 0x001fe200048070ff */
[----:B------:R-:W-:Y:S01]  /*26b40*/  @!P2 STG.E.U8 desc[UR14][R30.64+0x91], R13 ;  /* 0x0000910d1e00a986 */ /* 0x000fe2000c10110e */
[----:B------:R-:W-:Y:S02]  /*26b50*/  ISETP.LT.OR P2, PT, R0, 0x9a, !P1 ;  /* 0x0000009a0000780c */ /* 0x000fe40004f41670 */
        /* <DEDUP_REMOVED lines=86> */
[----:B------:R0:W-:Y:S01]  /*270c0*/  @!P6 STG.E.U8 desc[UR14][R28.64+0xb1], R7 ;  /* 0x0000b1071c00e986 */ /* 0x0001e2000c10110e */
[----:B------:R-:W-:-:S03]  /*270d0*/  ISETP.LT.OR P6, PT, R0, 0xba, !P0 ;  /* 0x000000ba0000780c */ /* 0x000fc600047c1670 */
[----:B------:R-:W4:Y:S04]  /*270e0*/  LDL.LU R39, [R1+0x3f0] ;  /* 0x0003f00001277983 */ /* 0x000f280000300800 */
        /* <DEDUP_REMOVED lines=33> */
[----:B------:R0:W-:Y:S01]  /*27300*/  @!P6 STG.E.U8 desc[UR14][R28.64+0xc1], R7 ;  /* 0x0000c1071c00e986 */ /* 0x0001e2000c10110e */
[----:B------:R-:W-:-:S03]  /*27310*/  ISETP.LT.OR P6, PT, R0, 0xca, !P0 ;  /* 0x000000ca0000780c */ /* 0x000fc600047c1670 */
[----:B------:R-:W4:Y:S01]  /*27320*/  LDL.LU R40, [R1+0x40c] ;  /* 0x00040c0001287983 */ /* 0x000f220000300800 */
[----:B------:R-:W-:Y:S01]  /*27330*/  F2FP.SATFINITE.E4M3.F32.PACK_AB_MERGE_C R13, RZ, R4, RZ ;  /* 0x00000004ff0d723e */ /* 0x000fe200048070ff */
        /* <DEDUP_REMOVED lines=24> */
[C---:B------:R-:W-:Y:S01]  /*274c0*/  ISETP.LT.OR P3, PT, R0.reuse, 0xd1, !P1 ;  /* 0x000000d10000780c */ /* 0x040fe20004f61670 */
[----:B------:R-:W4:Y:S01]  /*274d0*/  LDL.LU R42, [R1+0x42c] ;  /* 0x00042c00012a7983 */ /* 0x000f220000300800 */
[C---:B------:R-:W-:Y:S02]  /*274e0*/  ISETP.LT.OR P2, PT, R0.reuse, 0xd2, !P1 ;  /* 0x000000d20000780c */ /* 0x040fe40004f41670 */
[----:B------:R-:W-:Y:S02]  /*274f0*/  ISETP.LT.OR P6, PT, R0, 0xd2, !P0 ;  /* 0x000000d20000780c */ /* 0x000fe400047c1670 */
[----:B------:R-:W-:-:S05]  /*27500*/  F2FP.SATFINITE.E4M3.F32.PACK_AB_MERGE_C R5, RZ, R5, RZ ;  /* 0x00000005ff05723e */ /* 0x000fca00048070ff */
[----:B------:R0:W-:Y:S01]  /*27510*/  @!P5 STG.E.U8 desc[UR14][R28.64+0xc8], R5 ;  /* 0x0000c8051c00d986 */ /* 0x0001e2000c10110e */
[----:B------:R-:W-:-:S03]  /*27520*/  ISETP.LT.OR P5, PT, R0, 0xd1, !P0 ;  /* 0x000000d10000780c */ /* 0x000fc600047a1670 */
[----:B------:R-:W-:Y:S01]  /*27530*/  @!P3 STG.E.U8 desc[UR14][R30.64+0xd0], R9 ;  /* 0x0000d0091e00b986 */ /* 0x000fe2000c10110e */
[----:B------:R-:W-:-:S03]  /*27540*/  ISETP.LT.OR P3, PT, R0, 0xd9, !P1 ;  /* 0x000000d90000780c */ /* 0x000fc60004f61670 */
[----:B------:R1:W-:Y:S01]  /*27550*/  @!P2 STG.E.U8 desc[UR14][R30.64+0xd1], R11 ;  /* 0x0000d10b1e00a986 */ /* 0x0003e2000c10110e */
[----:B0-----:R-:W-:Y:S02]  /*27560*/  F2FP.SATFINITE.E4M3.F32.PACK_AB_MERGE_C R5, RZ, R3, RZ ;  /* 0x00000003ff05723e */ /* 0x001fe400048070ff */
[----:B------:R-:W-:-:S03]  /*27570*/  ISETP.LT.OR P2, PT, R0, 0xda, !P1 ;  /* 0x000000da0000780c */ /* 0x000fc60004f41670 */
[----:B------:R-:W-:Y:S01]  /*27580*/  @!P6 STG.E.U8 desc[UR14][R28.64+0xd1], R5 ;  /* 0x0000d1051c00e986 */ /* 0x000fe2000c10110e */
[----:B-1----:R-:W-:Y:S02]  /*27590*/  F2FP.SATFINITE.E4M3.F32.PACK_AB_MERGE_C R11, RZ, R2, RZ ;  /* 0x00000002ff0b723e */ /* 0x002fe400048070ff */
[----:B------:R-:W-:Y:S01]  /*275a0*/  ISETP.LT.OR P6, PT, R0, 0xda, !P0 ;  /* 0x000000da0000780c */ /* 0x000fe200047c1670 */
[----:B------:R-:W-:Y:S02]  /*275b0*/  FMUL R2, R40, UR20 ;  /* 0x0000001428027c20 */ /* 0x000fe40008400000 */
[----:B------:R-:W4:Y:S01]  /*275c0*/  LDL.LU R40, [R1+0x430] ;  /* 0x0004300001287983 */ /* 0x000f220000300800 */
[----:B------:R-:W-:-:S03]  /*275d0*/  FMUL R3, R39, UR20 ;  /* 0x0000001427037c20 */ /* 0x000fc60008400000 */
[----:B------:R-:W4:Y:S01]  /*275e0*/  LDL.LU R39, [R1+0x434] ;  /* 0x0004340001277983 */ /* 0x000f220000300800 */
[----:B------:R-:W-:-:S03]  /*275f0*/  F2FP.SATFINITE.E4M3.F32.PACK_AB_MERGE_C R9, RZ, R4, RZ ;  /* 0x00000004ff09723e */ /* 0x000fc600048070ff */
        /* <DEDUP_REMOVED lines=13> */
[----:B--2---:R-:W-:Y:S01]  /*276d0*/  FMUL R3, R35, UR20 ;  /* 0x0000001423037c20 */ /* 0x004fe20008400000 */
[----:B0-----:R-:W-:Y:S02]  /*276e0*/  F2FP.SATFINITE.E4M3.F32.PACK_AB_MERGE_C R7, RZ, R2, RZ ;  /* 0x00000002ff07723e */ /* 0x001fe400048070ff */
        /* <DEDUP_REMOVED lines=15> */
[----:B------:R-:W-:Y:S02]  /*277e0*/  F2FP.SATFINITE.E4M3.F32.PACK_AB_MERGE_C R5, RZ, R5, RZ ;  /* 0x00000005ff05723e */ /* 0x000fe400048070ff */
[----:B0-----:R-:W-:Y:S01]  /*277f0*/  F2FP.SATFINITE.E4M3.F32.PACK_AB_MERGE_C R11, RZ, R4, RZ ;  /* 0x00000004ff0b723e */ /* 0x001fe200048070ff */
[----:B------:R0:W-:Y:S01]  /*27800*/  @!P6 STG.E.U8 desc[UR14][R28.64+0xe1], R7 ;  /* 0x0000e1071c00e986 */ /* 0x0001e2000c10110e */
[C---:B------:R-:W-:Y:S02]  /*27810*/  ISETP.LT.OR P6, PT, R0.reuse, 0xea, !P0 ;  /* 0x000000ea0000780c */ /* 0x040fe400047c1670 */
[----:B-1----:R-:W-:Y:S01]  /*27820*/  F2FP.SATFINITE.E4M3.F32.PACK_AB_MERGE_C R9, RZ, R3, RZ ;  /* 0x00000003ff09723e */ /* 0x002fe200048070ff */
[----:B------:R1:W-:Y:S01]  /*27830*/  @!P5 STG.E.U8 desc[UR14][R28.64+0xe0], R5 ;  /* 0x0000e0051c00d986 */ /* 0x0003e2000c10110e */
[----:B------:R-:W-:-:S03]  /*27840*/  ISETP.LT.OR P5, PT, R0, 0xe9, !P0 ;  /* 0x000000e90000780c */ /* 0x000fc600047a1670 */
[----:B------:R-:W-:Y:S01]  /*27850*/  @!P2 STG.E.U8 desc[UR14][R30.64+0xe9], R11 ;  /* 0x0000e90b1e00a986 */ /* 0x000fe2000c10110e */
[----:B------:R-:W-:Y:S01]  /*27860*/  ISETP.LT.OR P2, PT, R0, 0xf2, !P1 ;  /* 0x000000f20000780c */ /* 0x000fe20004f41670 */
[----:B------:R-:W-:Y:S02]  /*27870*/  FMUL R3, R42, UR20 ;  /* 0x000000142a037c20 */ /* 0x000fe40008400000 */
[----:B------:R1:W-:Y:S01]  /*27880*/  @!P3 STG.E.U8 desc[UR14][R30.64+0xe8], R9 ;  /* 0x0000e8091e00b986 */ /* 0x0003e2000c10110e */
[----:B------:R-:W-:Y:S02]  /*27890*/  ISETP.LT.OR P3, PT, R0, 0xf1, !P1 ;  /* 0x000000f10000780c */ /* 0x000fe40004f61670 */
[----:B------:R-:W-:Y:S01]  /*278a0*/  F2FP.SATFINITE.E4M3.F32.PACK_AB_MERGE_C R13, RZ, R2, RZ ;  /* 0x00000002ff0d723e */ /* 0x000fe200048070ff */
[----:B------:R-:W-:Y:S01]  /*278b0*/  FMUL R4, R39, UR20 ;  /* 0x0000001427047c20 */ /* 0x000fe20008400000 */
[----:B------:R-:W-:Y:S01]  /*278c0*/  FMUL R2, R40, UR20 ;  /* 0x0000001428027c20 */ /* 0x000fe20008400000 */
[----:B------:R-:W-:-:S03]  /*278d0*/  F2FP.SATFINITE.E4M3.F32.PACK_AB_MERGE_C R3, RZ, R3, RZ ;  /* 0x00000003ff03723e */ /* 0x000fc600048070ff */
[----:B0-----:R-:W-:Y:S02]  /*278e0*/  F2FP.SATFINITE.E4M3.F32.PACK_AB_MERGE_C R7, RZ, R4, RZ ;  /* 0x00000004ff07723e */ /* 0x001fe400048070ff */
[----:B-1----:R-:W-:Y:S01]  /*278f0*/  F2FP.SATFINITE.E4M3.F32.PACK_AB_MERGE_C R5, RZ, R2, RZ ;  /* 0x00000002ff05723e */ /* 0x002fe200048070ff */
[----:B------:R-:W-:Y:S01]  /*27900*/  @!P5 STG.E.U8 desc[UR14][R28.64+0xe8], R13 ;  /* 0x0000e80d1c00d986 */ /* 0x000fe2000c10110e */
[----:B------:R-:W-:-:S03]  /*27910*/  ISETP.LT.OR P5, PT, R0, 0xf1, !P0 ;  /* 0x000000f10000780c */ /* 0x000fc600047a1670 */
[----:B------:R2:W-:Y:S01]  /*27920*/  @!P6 STG.E.U8 desc[UR14][R28.64+0xe9], R3 ;  /* 0x0000e9031c00e986 */ /* 0x0005e2000c10110e */
[----:B------:R-:W-:-:S03]  /*27930*/  ISETP.LT.OR P6, PT, R0, 0xf2, !P0 ;  /* 0x000000f20000780c */ /* 0x000fc600047c1670 */
[----:B------:R0:W-:Y:S01]  /*27940*/  @!P2 STG.E.U8 desc[UR14][R30.64+0xf1], R7 ;  /* 0x0000f1071e00a986 */ /* 0x0001e2000c10110e */
[C---:B------:R-:W-:Y:S02]  /*27950*/  ISETP.LT.OR P2, PT, R0.reuse, 0xf9, !P1 ;  /* 0x000000f90000780c */ /* 0x040fe40004f41670 */
[C---:B------:R-:W-:Y:S01]  /*27960*/  ISETP.LT.OR P1, PT, R0.reuse, 0xfa, !P1 ;  /* 0x000000fa0000780c */ /* 0x040fe20004f21670 */
[----:B------:R4:W-:Y:S01]  /*27970*/  @!P3 STG.E.U8 desc[UR14][R30.64+0xf0], R5 ;  /* 0x0000f0051e00b986 */ /* 0x0009e2000c10110e */
[C---:B------:R-:W-:Y:S02]  /*27980*/  ISETP.LT.OR P3, PT, R0.reuse, 0xf9, !P0 ;  /* 0x000000f90000780c */ /* 0x040fe40004761670 */
[----:B------:R-:W-:Y:S01]  /*27990*/  ISETP.LT.OR P0, PT, R0, 0xfa, !P0 ;  /* 0x000000fa0000780c */ /* 0x000fe20004701670 */
[----:B------:R-:W-:-:S05]  /*279a0*/  FMUL R2, R38, UR20 ;  /* 0x0000001426027c20 */ /* 0x000fca0008400000 */
[----:B------:R-:W-:-:S05]  /*279b0*/  F2FP.SATFINITE.E4M3.F32.PACK_AB_MERGE_C R9, RZ, R2, RZ ;  /* 0x00000002ff09723e */ /* 0x000fca00048070ff */
[----:B------:R1:W-:Y:S01]  /*279c0*/  @!P5 STG.E.U8 desc[UR14][R28.64+0xf0], R9 ;  /* 0x0000f0091c00d986 */ /* 0x0003e2000c10110e */
[----:B------:R-:W-:Y:S01]  /*279d0*/  FMUL R0, R37, UR20 ;  /* 0x0000001425007c20 */ /* 0x000fe20008400000 */
[----:B------:R-:W-:Y:S01]  /*279e0*/  FMUL R2, R36, UR20 ;  /* 0x0000001424027c20 */ /* 0x000fe20008400000 */
[----:B--2---:R-:W-:-:S03]  /*279f0*/  FMUL R3, R35, UR20 ;  /* 0x0000001423037c20 */ /* 0x004fc60008400000 */
[----:B0-----:R-:W-:Y:S02]  /*27a00*/  F2FP.SATFINITE.E4M3.F32.PACK_AB_MERGE_C R7, RZ, R0, RZ ;  /* 0x00000000ff07723e */ /* 0x001fe400048070ff */
[----:B------:R-:W-:Y:S02]  /*27a10*/  F2FP.SATFINITE.E4M3.F32.PACK_AB_MERGE_C R11, RZ, R2, RZ ;  /* 0x00000002ff0b723e */ /* 0x000fe400048070ff */
[----:B------:R-:W-:Y:S01]  /*27a20*/  F2FP.SATFINITE.E4M3.F32.PACK_AB_MERGE_C R3, RZ, R3, RZ ;  /* 0x00000003ff03723e */ /* 0x000fe200048070ff */
[----:B------:R1:W-:Y:S04]  /*27a30*/  @!P6 STG.E.U8 desc[UR14][R28.64+0xf1], R7 ;  /* 0x0000f1071c00e986 */ /* 0x0003e8000c10110e */
[----:B------:R1:W-:Y:S04]  /*27a40*/  @!P2 STG.E.U8 desc[UR14][R30.64+0xf8], R11 ;  /* 0x0000f80b1e00a986 */ /* 0x0003e8000c10110e */
[----:B------:R1:W-:Y:S01]  /*27a50*/  @!P1 STG.E.U8 desc[UR14][R30.64+0xf9], R3 ;  /* 0x0000f9031e009986 */ /* 0x0003e2000c10110e */
[----:B---3--:R-:W-:Y:S01]  /*27a60*/  FMUL R4, R33, UR20 ;  /* 0x0000001421047c20 */ /* 0x008fe20008400000 */
[----:B----4-:R-:W-:-:S04]  /*27a70*/  FMUL R5, R32, UR20 ;  /* 0x0000001420057c20 */ /* 0x010fc80008400000 */
[----:B------:R-:W-:Y:S02]  /*27a80*/  F2FP.SATFINITE.E4M3.F32.PACK_AB_MERGE_C R13, RZ, R4, RZ ;  /* 0x00000004ff0d723e */ /* 0x000fe400048070ff */
[----:B------:R-:W-:-:S03]  /*27a90*/  F2FP.SATFINITE.E4M3.F32.PACK_AB_MERGE_C R5, RZ, R5, RZ ;  /* 0x00000005ff05723e */ /* 0x000fc600048070ff */
[----:B------:R1:W-:Y:S04]  /*27aa0*/  @!P3 STG.E.U8 desc[UR14][R28.64+0xf8], R13 ;  /* 0x0000f80d1c00b986 */ /* 0x0003e8000c10110e */
[----:B------:R1:W-:Y:S02]  /*27ab0*/  @!P0 STG.E.U8 desc[UR14][R28.64+0xf9], R5 ;  /* 0x0000f9051c008986 */ /* 0x0003e4000c10110e */
.L_x_545:
[----:B------:R-:W-:Y:S05]  /*27ac0*/  BSYNC B0 ;  /* 0x0000000000007941 */ /* 0x000fea0003800000 */
.L_x_31:
[----:B-12--5:R-:W2:Y:S04]  /*27ad0*/  LDL.LU R3, [R1+0x450] ;  /* 0x0004500001037983 */ /* 0x026ea80000300800 */
[----:B------:R-:W2:Y:S01]  /*27ae0*/  LDL.LU R2, [R1+0x454] ;  /* 0x0004540001027983 */ /* 0x000ea20000300800 */
[----:B------:R-:W-:Y:S01]  /*27af0*/  ULDC UR6, c[0x0][0xc] ;  /* 0x0000030000067ab9 */ /* 0x000fe20000000800 */
[----:B------:R-:W-:Y:S01]  /*27b00*/  ULDC UR7, c[0x0][0x10] ;  /* 0x0000040000077ab9 */ /* 0x000fe20000000800 */
[----:B---34-:R-:W2:Y:S01]  /*27b10*/  LDC R5, c[0x0][0x14] ;  /* 0x00000500ff057b82 */ /* 0x018ea20000000800 */
[----:B------:R-:W-:Y:S01]  /*27b20*/  UIMAD.WIDE.U32 UR6, UR6, UR7, URZ ;  /* 0x00000007060672a5 */ /* 0x000fe2000f8e003f */
[----:B------:R-:W-:Y:S01]  /*27b30*/  PRMT R0, RZ, 0x7610, R0 ;  /* 0x00007610ff007816 */ /* 0x000fe20000000000 */
[----:B------:R-:W-:-:S04]  /*27b40*/  UMOV UR9, 0xffffffff ;  /* 0xffffffff00097882 */ /* 0x000fc80000000000 */
[----:B--2---:R-:W-:-:S04]  /*27b50*/  IMAD.WIDE.U32 R2, R5, UR6, R2 ;  /* 0x0000000605027c25 */ /* 0x004fc8000f8e0002 */
[----:B------:R-:W-:Y:S01]  /*27b60*/  IMAD R5, R5, UR7, RZ ;  /* 0x0000000705057c24 */ /* 0x000fe2000f8e02ff */
[----:B------:R-:W-:Y:S01]  /*27b70*/  ULDC.64 UR6, c[0x0][0x650] ;  /* 0x0001940000067ab9 */ /* 0x000fe20000000a00 */
[----:B------:R-:W-:Y:S01]  /*27b80*/  IMAD.MOV.U32 R11, RZ, RZ, R2 ;  /* 0x000000ffff0b7224 */ /* 0x000fe200078e0002 */
[----:B------:R-:W-:Y:S01]  /*27b90*/  ISETP.GE.U32.AND P0, PT, R2, UR6, PT ;  /* 0x0000000602007c0c */ /* 0x000fe2000bf06070 */
[----:B------:R-:W-:Y:S02]  /*27ba0*/  IMAD.IADD R13, R3, 0x1, R5 ;  /* 0x00000001030d7824 */ /* 0x000fe400078e0205 */
[----:B------:R-:W-:-:S03]  /*27bb0*/  IMAD.MOV.U32 R2, RZ, RZ, -0x1 ;  /* 0xffffffffff027424 */ /* 0x000fc600078e00ff */
[----:B------:R1:W-:Y:S01]  /*27bc0*/  STL [R1+0x450], R13 ;  /* 0x0004500d01007387 */ /* 0x0003e20000100800 */
[----:B------:R-:W-:-:S03]  /*27bd0*/  ISETP.GE.U32.AND.EX P0, PT, R13, UR7, PT, P0 ;  /* 0x000000070d007c0c */ /* 0x000fc6000bf06100 */
[----:B------:R1:W-:Y:S04]  /*27be0*/  STL [R1+0x454], R11 ;  /* 0x0004540b01007387 */ /* 0x0003e80000100800 */
[----:B------:R1:W-:Y:S06]  /*27bf0*/  STL [R1+0x458], R2 ;  /* 0x0004580201007387 */ /* 0x0003ec0000100800 */
[----:B------:R-:W-:Y:S05]  /*27c00*/  @P0 BRA `(.L_x_546) ;  /* 0x0000000400740947 */ /* 0x000fea0003800000 */
[----:B------:R-:W2:Y:S01]  /*27c10*/  S2R R8, SR_CTAID.X ;  /* 0x0000000000087919 */ /* 0x000ea20000002500 */
[----:B------:R-:W-:Y:S01]  /*27c20*/  ULDC.64 UR18, c[0x0][0x628] ;  /* 0x00018a0000127ab9 */ /* 0x000fe20000000a00 */
[----:B------:R-:W3:Y:S01]  /*27c30*/  LDC R9, c[0x0][0x144] ;  /* 0x00005100ff097b82 */ /* 0x000ee20000000800 */
[----:B------:R-:W-:Y:S01]  /*27c40*/  ULDC UR6, c[0x0][0x150] ;  /* 0x0000540000067ab9 */ /* 0x000fe20000000800 */
[----:B------:R-:W4:Y:S01]  /*27c50*/  S2R R12, SR_CTAID.Y ;  /* 0x00000000000c7919 */ /* 0x000f220000002600 */
[----:B------:R-:W-:Y:S01]  /*27c60*/  ISETP.NE.U32.AND P0, PT, RZ, UR18, PT ;  /* 0x00000012ff007c0c */ /* 0x000fe2000bf05070 */
[----:B------:R-:W-:Y:S01]  /*27c70*/  ULDC UR23, c[0x0][0x630] ;  /* 0x00018c0000177ab9 */ /* 0x000fe20000000800 */
[----:B------:R-:W-:Y:S02]  /*27c80*/  R2UR UR16, R11 ;  /* 0x000000000b1072ca */ /* 0x000fe400000e0000 */
[----:B------:R-:W-:Y:S01]  /*27c90*/  ISETP.NE.AND.EX P0, PT, RZ, UR19, PT, P0 ;  /* 0x00000013ff007c0c */ /* 0x000fe2000bf05300 */
[----:B0-----:R-:W0:Y:S01]  /*27ca0*/  LDC.64 R6, c[0x0][0x620] ;  /* 0x00018800ff067b82 */ /* 0x001e220000000a00 */
[----:B------:R-:W-:-:S02]  /*27cb0*/  R2UR UR17, R13 ;  /* 0x000000000d1172ca */ /* 0x000fc400000e0000 */
[----:B--2---:R-:W-:-:S05]  /*27cc0*/  I2FP.F32.U32 R0, R8 ;  /* 0x0000000800007245 */ /* 0x004fca0000201000 */
[----:B------:R-:W-:-:S06]  /*27cd0*/  FMUL R0, R0, UR6 ;  /* 0x0000000600007c20 */ /* 0x000fcc0008400000 */
[----:B------:R-:W2:Y:S01]  /*27ce0*/  F2I.U32.TRUNC.NTZ R0, R0 ;  /* 0x0000000000007305 */ /* 0x000ea2000020f000 */
[----:B----4-:R-:W-:Y:S05]  /*27cf0*/  @!P0 BRA `(.L_x_547) ;  /* 0x0000000000308947 */ /* 0x010fea0003800000 */
        /* <DEDUP_REMOVED lines=12> */
.L_x_547:
[----:B------:R-:W-:Y:S01]  /*27dc0*/  USHF.R.U64 UR9, UR16, UR23, UR17 ;  /* 0x0000001710097299 */ /* 0x000fe20008001211 */
[----:B------:R-:W4:Y:S01]  /*27dd0*/  LDC.64 R22, c[0x0][0x640] ;  /* 0x00019000ff167b82 */ /* 0x000f220000000a00 */
[----:B------:R-:W-:Y:S01]  /*27de0*/  USHF.R.U32.HI UR6, URZ, UR23, UR17 ;  /* 0x000000173f067299 */ /* 0x000fe20008011611 */
[----:B--2---:R-:W-:Y:S02]  /*27df0*/  IMAD.MOV R10, RZ, RZ, -R0 ;  /* 0x000000ffff0a7224 */ /* 0x004fe400078e0a00 */
[----:B-1----:R-:W-:Y:S01]  /*27e00*/  IMAD.MOV.U32 R2, RZ, RZ, R11 ;  /* 0x000000ffff027224 */ /* 0x002fe200078e000b */
[----:B------:R-:W-:Y:S01]  /*27e10*/  IADD3 R5, P0, RZ, -UR9, RZ ;  /* 0x80000009ff057c10 */ /* 0x000fe2000ff1e0ff */
[----:B---3--:R-:W-:Y:S02]  /*27e20*/  IMAD R18, R9, R10, R8 ;  /* 0x0000000a09127224 */ /* 0x008fe400078e0208 */
[----:B------:R-:W1:Y:S02]  /*27e30*/  LDC R4, c[0x0][0x618] ;  /* 0x00018600ff047b82 */ /* 0x000e640000000800 */
[----:B------:R-:W-:Y:S01]  /*27e40*/  IMAD.X R3, RZ, RZ, ~UR6, P0 ;  /* 0x80000006ff037e24 */ /* 0x000fe200080e06ff */
[----:B------:R-:W-:-:S03]  /*27e50*/  ULDC UR6, c[0x0][0x154] ;  /* 0x0000550000067ab9 */ /* 0x000fc60000000800 */
[-C--:B0-----:R-:W-:Y:S02]  /*27e60*/  IMAD R0, R3, R6.reuse, RZ ;  /* 0x0000000603007224 */ /* 0x081fe400078e02ff */
[----:B------:R-:W0:Y:S01]  /*27e70*/  LDC R14, c[0x0][0x608] ;  /* 0x00018200ff0e7b82 */ /* 0x000e220000000800 */
[----:B------:R-:W-:Y:S02]  /*27e80*/  IMAD.MOV.U32 R3, RZ, RZ, R13 ;  /* 0x000000ffff037224 */ /* 0x000fe400078e000d */
[----:B------:R-:W-:-:S05]  /*27e90*/  IMAD.WIDE.U32 R2, R5, R6, R2 ;  /* 0x0000000605027225 */ /* 0x000fca00078e0002 */
[----:B------:R-:W2:Y:S01]  /*27ea0*/  LDC R20, c[0x0][0x658] ;  /* 0x00019600ff147b82 */ /* 0x000ea20000000800 */
[----:B------:R-:W-:Y:S01]  /*27eb0*/  IMAD R5, R5, R7, R0 ;  /* 0x0000000705057224 */ /* 0x000fe200078e0200 */
[----:B------:R-:W-:Y:S01]  /*27ec0*/  I2FP.F32.U32 R0, R12 ;  /* 0x0000000c00007245 */ /* 0x000fe20000201000 */
[----:B------:R-:W-:Y:S01]  /*27ed0*/  IMAD.MOV.U32 R7, RZ, RZ, 0x1 ;  /* 0x00000001ff077424 */ /* 0x000fe200078e00ff */
[----:B----4-:R-:W-:Y:S01]  /*27ee0*/  ISETP.NE.U32.AND P0, PT, R22, RZ, PT ;  /* 0x000000ff1600720c */ /* 0x010fe20003f05070 */
[----:B------:R-:W-:Y:S02]  /*27ef0*/  IMAD.IADD R3, R3, 0x1, R5 ;  /* 0x0000000103037824 */ /* 0x000fe400078e0205 */
[----:B------:R-:W-:Y:S01]  /*27f00*/  FMUL R0, R0, UR6 ;  /* 0x0000000600007c20 */ /* 0x000fe20008400000 */
[----:B------:R-:W3:Y:S01]  /*27f10*/  LDC R15, c[0x0][0x148] ;  /* 0x00005200ff0f7b82 */ /* 0x000ee20000000800 */
[----:B------:R-:W-:Y:S01]  /*27f20*/  ISETP.NE.AND.EX P0, PT, R23, RZ, PT, P0 ;  /* 0x000000ff1700720c */ /* 0x000fe20003f05300 */
[----:B------:R-:W-:Y:S01]  /*27f30*/  IMAD.MOV.U32 R5, RZ, RZ, -0x1 ;  /* 0xffffffffff057424 */ /* 0x000fe200078e00ff */
[-CC-:B-1----:R-:W-:Y:S01]  /*27f40*/  SHF.R.U64 R10, R2, R4.reuse, R3.reuse ;  /* 0x00000004020a7219 */ /* 0x182fe20000001203 */
[----:B------:R1:W4:Y:S01]  /*27f50*/  F2I.U32.TRUNC.NTZ R13, R0 ;  /* 0x00000000000d7305 */ /* 0x000322000020f000 */
[----:B------:R-:W-:-:S03]  /*27f60*/  SHF.R.U32.HI R3, RZ, R4, R3 ;  /* 0x00000004ff037219 */ /* 0x000fc60000011603 */
[----:B------:R-:W1:Y:S01]  /*27f70*/  LDC R16, c[0x0][0x600] ;  /* 0x00018000ff107b82 */ /* 0x000e620000000800 */
[-CC-:B0-----:R-:W-:Y:S02]  /*27f80*/  SHF.R.U64 R8, R10, R14.reuse, R3.reuse ;  /* 0x0000000e0a087219 */ /* 0x181fe40000001203 */
[----:B------:R-:W-:-:S05]  /*27f90*/  SHF.R.U32.HI R3, RZ, R14, R3 ;  /* 0x0000000eff037219 */ /* 0x000fca0000011603 */
[----:B------:R-:W0:Y:S01]  /*27fa0*/  LDC R17, c[0x0][0x648] ;  /* 0x00019200ff117b82 */ /* 0x000e220000000800 */
[-CC-:B--2---:R-:W-:Y:S02]  /*27fb0*/  SHF.R.U64 R11, R8, R20.reuse, R3.reuse ;  /* 0x00000014080b7219 */ /* 0x184fe40000001203 */
[-C--:B------:R-:W-:Y:S02]  /*27fc0*/  SHF.L.U32 R5, R5, R20.reuse, RZ ;  /* 0x0000001405057219 */ /* 0x080fe400000006ff */
[-C--:B------:R-:W-:Y:S01]  /*27fd0*/  SHF.R.U32.HI R3, RZ, R20.reuse, R3 ;  /* 0x00000014ff037219 */ /* 0x080fe20000011603 */
[----:B------:R-:W-:Y:S01]  /*27fe0*/  IMAD.MOV.U32 R2, RZ, RZ, R11 ;  /* 0x000000ffff027224 */ /* 0x000fe200078e000b */
[----:B------:R-:W-:Y:S01]  /*27ff0*/  SHF.L.U32 R20, R7, R20, RZ ;  /* 0x0000001407147219 */ /* 0x000fe200000006ff */
[----:B------:R-:W2:Y:S01]  /*28000*/  LDC R19, c[0x0][0x638] ;  /* 0x00018e00ff137b82 */ /* 0x000ea20000000800 */
[----:B------:R-:W-:-:S07]  /*28010*/  LOP3.LUT R41, RZ, R5, RZ, 0x33, !PT ;  /* 0x00000005ff297212 */ /* 0x000fce00078e33ff */
[----:B------:R-:W0:Y:S01]  /*28020*/  LDC R21, c[0x0][0x610] ;  /* 0x00018400ff157b82 */ /* 0x000e220000000800 */
[----:B----4-:R-:W-:Y:S05]  /*28030*/  @!P0 BRA `(.L_x_548) ;  /* 0x0000000000288947 */ /* 0x010fea0003800000 */
[----:B-1----:R-:W1:Y:S02]  /*28040*/  LDC R0, c[0x0][0x64c] ;  /* 0x00019300ff007b82 */ /* 0x002e640000000800 */
[----:B-1----:R-:W-:-:S05]  /*28050*/  IADD3 R7, P0, R11, R0, RZ ;  /* 0x000000000b077210 */ /* 0x002fca0007f1e0ff */
        /* <DEDUP_REMOVED lines=8> */
.L_x_548:
[----:B01----:R-:W-:Y:S01]  /*280e0*/  SHF.R.U64 R0, R2, R17, R3 ;  /* 0x0000001102007219 */ /* 0x003fe20000001203 */
[----:B------:R-:W-:Y:S01]  /*280f0*/  VIADD R3, R16, 0xffffffff ;  /* 0xffffffff10037836 */ /* 0x000fe20000000000 */
[----:B------:R-:W-:Y:S01]  /*28100*/  LOP3.LUT R41, R8, R41, RZ, 0xc0, !PT ;  /* 0x0000002908297212 */ /* 0x000fe200078ec0ff */
[----:B------:R-:W-:Y:S02]  /*28110*/  IMAD.MOV R13, RZ, RZ, -R13 ;  /* 0x000000ffff0d7224 */ /* 0x000fe400078e0a0d */
[----:B------:R-:W-:Y:S01]  /*28120*/  IMAD.MOV R2, RZ, RZ, -R0 ;  /* 0x000000ffff027224 */ /* 0x000fe200078e0a00 */
[----:B------:R-:W-:Y:S01]  /*28130*/  LOP3.LUT R3, R10, R3, RZ, 0xc0, !PT ;  /* 0x000000030a037212 */ /* 0x000fe200078ec0ff */
[----:B------:R-:W-:Y:S02]  /*28140*/  IMAD R41, R20, R0, R41 ;  /* 0x0000000014297224 */ /* 0x000fe400078e0229 */
[----:B---3--:R-:W-:Y:S02]  /*28150*/  @P4 IMAD R18, R15, R13, R12 ;  /* 0x0000000d0f124224 */ /* 0x008fe400078e020c */
[----:B--2---:R-:W-:-:S02]  /*28160*/  IMAD R0, R2, R19, R11 ;  /* 0x0000001302007224 */ /* 0x004fc400078e020b */
[----:B------:R-:W-:Y:S02]  /*28170*/  IMAD R41, R41, R21, R18 ;  /* 0x0000001529297224 */ /* 0x000fe400078e0212 */
[----:B------:R-:W-:Y:S02]  /*28180*/  IMAD R2, R0, R16, R3 ;  /* 0x0000001000027224 */ /* 0x000fe400078e0203 */
[----:B------:R-:W-:-:S03]  /*28190*/  IMAD.MOV.U32 R4, RZ, RZ, 0x1 ;  /* 0x00000001ff047424 */ /* 0x000fc600078e00ff */
[----:B------:R-:W-:Y:S02]  /*281a0*/  SEL R3, R2, R41, !P4 ;  /* 0x0000002902037207 */ /* 0x000fe40006000000 */
[----:B------:R-:W-:Y:S02]  /*281b0*/  PRMT R0, R4, 0x7610, R0 ;  /* 0x0000761004007816 */ /* 0x000fe40000000000 */
[----:B------:R-:W-:Y:S01]  /*281c0*/  SEL R41, R41, R2, !P4 ;  /* 0x0000000229297207 */ /* 0x000fe20006000000 */
[----:B------:R2:W-:Y:S06]  /*281d0*/  STL [R1+0x458], R3 ;  /* 0x0004580301007387 */ /* 0x0005ec0000100800 */
.L_x_546:
[----:B------:R3:W-:Y:S01]  /*281e0*/  STL [R1+0x45c], R41 ;  /* 0x00045c2901007387 */ /* 0x0007e20000100800 */
[----:B------:R-:W-:-:S13]  /*281f0*/  LOP3.LUT P0, RZ, R0, 0xff, RZ, 0xc0, !PT ;  /* 0x000000ff00ff7812 */ /* 0x000fda000780c0ff */
[----:B---3--:R-:W-:Y:S05]  /*28200*/  @P0 BRA `(.L_x_549) ;  /* 0xfffffd8c00800947 */ /* 0x008fea000383ffff */
[----:B------:R-:W-:Y:S05]  /*28210*/  EXIT ;  /* 0x000000000000794d */ /* 0x000fea0003800000 */
.L_x_3:
[----:B------:R-:W2:Y:S01]  /*28220*/  LDL R18, [R1+0x454] ;  /* 0x0004540001127983 */ /* 0x000ea20000100800 */
[----:B------:R-:W-:-:S03]  /*28230*/  ULDC.64 UR4, c[0x0][0x650] ;  /* 0x0001940000047ab9 */ /* 0x000fc60000000a00 */
[----:B------:R-:W3:Y:S01]  /*28240*/  LDL R19, [R1+0x450] ;  /* 0x0004500001137983 */ /* 0x000ee20000100800 */
[----:B------:R-:W-:Y:S01]  /*28250*/  PRMT R0, RZ, 0x7610, R0 ;  /* 0x00007610ff007816 */ /* 0x000fe20000000000 */
[----:B------:R-:W-:Y:S02]  /*28260*/  IMAD.MOV.U32 R5, RZ, RZ, -0x1 ;  /* 0xffffffffff057424 */ /* 0x000fe400078e00ff */
[----:B------:R-:W-:Y:S02]  /*28270*/  IMAD.MOV.U32 R4, RZ, RZ, -0x1 ;  /* 0xffffffffff047424 */ /* 0x000fe400078e00ff */
[----:B------:R-:W-:Y:S01]  /*28280*/  IMAD.MOV.U32 R10, RZ, RZ, -0x1 ;  /* 0xffffffffff0a7424 */ /* 0x000fe200078e00ff */
[----:B--2---:R-:W-:-:S04]  /*28290*/  ISETP.GE.U32.AND P0, PT, R18, UR4, PT ;  /* 0x0000000412007c0c */ /* 0x004fc8000bf06070 */
[----:B---3--:R-:W-:-:S13]  /*282a0*/  ISETP.GE.U32.AND.EX P0, PT, R19, UR5, PT, P0 ;  /* 0x0000000513007c0c */ /* 0x008fda000bf06100 */
[----:B------:R-:W-:Y:S05]  /*282b0*/  @P0 BRA `(.L_x_550) ;  /* 0x0000000400600947 */ /* 0x000fea0003800000 */
[----:B------:R-:W0:Y:S01]  /*282c0*/  LDC.64 R12, c[0x0][0x628] ;  /* 0x00018a00ff0c7b82 */ /* 0x000e220000000a00 */
[----:B------:R-:W-:Y:S02]  /*282d0*/  IMAD.MOV.U32 R8, RZ, RZ, R18 ;  /* 0x000000ffff087224 */ /* 0x000fe400078e0012 */
[----:B------:R-:W-:-:S05]  /*282e0*/  IMAD.MOV.U32 R9, RZ, RZ, R19 ;  /* 0x000000ffff097224 */ /* 0x000fca00078e0013 */
[----:B------:R-:W1:Y:S08]  /*282f0*/  LDC R14, c[0x0][0x630] ;  /* 0x00018c00ff0e7b82 */ /* 0x000e700000000800 */
[----:B------:R-:W2:Y:S01]  /*28300*/  LDC.64 R16, c[0x0][0x620] ;  /* 0x00018800ff107b82 */ /* 0x000ea20000000a00 */
[----:B0-----:R-:W-:-:S04]  /*28310*/  ISETP.NE.U32.AND P0, PT, R12, RZ, PT ;  /* 0x000000ff0c00720c */ /* 0x001fc80003f05070 */
[----:B------:R-:W-:-:S13]  /*28320*/  ISETP.NE.AND.EX P0, PT, R13, RZ, PT, P0 ;  /* 0x000000ff0d00720c */ /* 0x000fda0003f05300 */
[----:B-12---:R-:W-:Y:S05]  /*28330*/  @!P0 BRA `(.L_x_551) ;  /* 0x0000000000288947 */ /* 0x006fea0003800000 */
[----:B------:R-:W0:Y:S02]  /*28340*/  LDC R0, c[0x0][0x634] ;  /* 0x00018d00ff007b82 */ /* 0x000e240000000800 */
[----:B0-----:R-:W-:-:S05]  /*28350*/  IADD3 R9, P0, R18, R0, RZ ;  /* 0x0000000012097210 */ /* 0x001fca0007f1e0ff */
        /* <DEDUP_REMOVED lines=8> */
.L_x_551:
[-CC-:B------:R-:W-:Y:S01]  /*283e0*/  SHF.R.U64 R10, R8, R14.reuse, R9.reuse ;  /* 0x0000000e080a7219 */ /* 0x180fe20000001209 */
[----:B------:R-:W0:Y:S01]  /*283f0*/  LDC R6, c[0x0][0x618] ;  /* 0x00018600ff067b82 */ /* 0x000e220000000800 */
[----:B------:R-:W-:Y:S01]  /*28400*/  SHF.R.U32.HI R0, RZ, R14, R9 ;  /* 0x0000000eff007219 */ /* 0x000fe20000011609 */
[----:B------:R-:W-:Y:S01]  /*28410*/  ULDC UR4, c[0x0][0x150] ;  /* 0x0000540000047ab9 */ /* 0x000fe20000000800 */
[----:B------:R-:W-:Y:S01]  /*28420*/  IADD3 R3, P0, RZ, -R10, RZ ;  /* 0x8000000aff037210 */ /* 0x000fe20007f1e0ff */
[----:B------:R-:W-:Y:S01]  /*28430*/  IMAD.MOV.U32 R4, RZ, RZ, R18 ;  /* 0x000000ffff047224 */ /* 0x000fe200078e0012 */
[----:B------:R-:W-:Y:S01]  /*28440*/  I2FP.F32.U32 R8, R2 ;  /* 0x0000000200087245 */ /* 0x000fe20000201000 */
[----:B------:R-:W-:Y:S02]  /*28450*/  IMAD.MOV.U32 R5, RZ, RZ, R19 ;  /* 0x000000ffff057224 */ /* 0x000fe400078e0013 */
[----:B------:R-:W1:Y:S01]  /*28460*/  LDC.64 R20, c[0x0][0x640] ;  /* 0x00019000ff147b82 */ /* 0x000e620000000a00 */
[----:B------:R-:W-:-:S02]  /*28470*/  IMAD.X R7, RZ, RZ, ~R0, P0 ;  /* 0x000000ffff077224 */ /* 0x000fc400000e0e00 */
[----:B------:R-:W-:Y:S01]  /*28480*/  FMUL R9, R8, UR4 ;  /* 0x0000000408097c20 */ /* 0x000fe20008400000 */
[----:B------:R-:W-:Y:S01]  /*28490*/  IMAD.WIDE.U32 R4, R3, R16, R4 ;  /* 0x0000001003047225 */ /* 0x000fe200078e0004 */
[----:B------:R-:W-:-:S03]  /*284a0*/  ULDC UR4, c[0x0][0x154] ;  /* 0x0000550000047ab9 */ /* 0x000fc60000000800 */
[----:B------:R-:W-:Y:S01]  /*284b0*/  IMAD R0, R7, R16, RZ ;  /* 0x0000001007007224 */ /* 0x000fe200078e02ff */
[----:B------:R-:W2:Y:S01]  /*284c0*/  LDC R13, c[0x0][0x144] ;  /* 0x00005100ff0d7b82 */ /* 0x000ea20000000800 */
[----:B------:R-:W3:Y:S02]  /*284d0*/  F2I.U32.TRUNC.NTZ R9, R9 ;  /* 0x0000000900097305 */ /* 0x000ee4000020f000 */
[----:B------:R-:W-:-:S04]  /*284e0*/  IMAD R3, R3, R17, R0 ;  /* 0x0000001103037224 */ /* 0x000fc800078e0200 */
[----:B------:R-:W-:Y:S01]  /*284f0*/  IMAD.IADD R3, R5, 0x1, R3 ;  /* 0x0000000105037824 */ /* 0x000fe200078e0203 */
[----:B------:R-:W4:Y:S04]  /*28500*/  LDC R12, c[0x0][0x608] ;  /* 0x00018200ff0c7b82 */ /* 0x000f280000000800 */
[-C--:B0-----:R-:W-:Y:S02]  /*28510*/  SHF.R.U64 R8, R4, R6.reuse, R3 ;  /* 0x0000000604087219 */ /* 0x081fe40000001203 */
[----:B------:R-:W-:Y:S02]  /*28520*/  I2FP.F32.U32 R4, R11 ;  /* 0x0000000b00047245 */ /* 0x000fe40000201000 */
[----:B------:R-:W0:Y:S01]  /*28530*/  LDC R7, c[0x0][0x658] ;  /* 0x00019600ff077b82 */ /* 0x000e220000000800 */
[----:B-1----:R-:W-:Y:S01]  /*28540*/  ISETP.NE.U32.AND P0, PT, R20, RZ, PT ;  /* 0x000000ff1400720c */ /* 0x002fe20003f05070 */
[----:B---3--:R-:W-:Y:S01]  /*28550*/  IMAD.MOV R0, RZ, RZ, -R9 ;  /* 0x000000ffff007224 */ /* 0x008fe200078e0a09 */
[----:B------:R-:W-:Y:S01]  /*28560*/  SHF.R.U32.HI R3, RZ, R6, R3 ;  /* 0x00000006ff037219 */ /* 0x000fe20000011603 */
[----:B------:R-:W-:Y:S01]  /*28570*/  FMUL R4, R4, UR4 ;  /* 0x0000000404047c20 */ /* 0x000fe20008400000 */
[----:B------:R-:W-:Y:S01]  /*28580*/  ISETP.NE.AND.EX P0, PT, R21, RZ, PT, P0 ;  /* 0x000000ff1500720c */ /* 0x000fe20003f05300 */
[----:B------:R-:W-:-:S02]  /*28590*/  IMAD.MOV.U32 R6, RZ, RZ, -0x1 ;  /* 0xffffffffff067424 */ /* 0x000fc400078e00ff */
[----:B------:R-:W1:Y:S01]  /*285a0*/  LDC R14, c[0x0][0x148] ;  /* 0x00005200ff0e7b82 */ /* 0x000e620000000800 */
[----:B--2---:R-:W-:Y:S02]  /*285b0*/  IMAD R18, R13, R0, R2 ;  /* 0x000000000d127224 */ /* 0x004fe400078e0202 */
[----:B------:R-:W-:-:S05]  /*285c0*/  IMAD.MOV.U32 R2, RZ, RZ, 0x1 ;  /* 0x00000001ff027424 */ /* 0x000fca00078e00ff */
[----:B------:R-:W2:Y:S01]  /*285d0*/  LDC R16, c[0x0][0x600] ;  /* 0x00018000ff107b82 */ /* 0x000ea20000000800 */
[-CC-:B----4-:R-:W-:Y:S02]  /*285e0*/  SHF.R.U64 R13, R8, R12.reuse, R3.reuse ;  /* 0x0000000c080d7219 */ /* 0x190fe40000001203 */
[----:B------:R-:W-:Y:S02]  /*285f0*/  SHF.R.U32.HI R0, RZ, R12, R3 ;  /* 0x0000000cff007219 */ /* 0x000fe40000011603 */
[----:B------:R3:W4:Y:S03]  /*28600*/  F2I.U32.TRUNC.NTZ R12, R4 ;  /* 0x00000004000c7305 */ /* 0x000726000020f000 */
[----:B------:R-:W1:Y:S01]  /*28610*/  LDC R17, c[0x0][0x648] ;  /* 0x00019200ff117b82 */ /* 0x000e620000000800 */
[-C--:B0-----:R-:W-:Y:S02]  /*28620*/  SHF.R.U64 R15, R13, R7.reuse, R0 ;  /* 0x000000070d0f7219 */ /* 0x081fe40000001200 */
[----:B------:R-:W-:-:S02]  /*28630*/  SHF.L.U32 R6, R6, R7, RZ ;  /* 0x0000000706067219 */ /* 0x000fc400000006ff */
[-C--:B------:R-:W-:Y:S01]  /*28640*/  SHF.L.U32 R22, R2, R7.reuse, RZ ;  /* 0x0000000702167219 */ /* 0x080fe200000006ff */
[----:B------:R-:W-:Y:S01]  /*28650*/  IMAD.MOV.U32 R2, RZ, RZ, R15 ;  /* 0x000000ffff027224 */ /* 0x000fe200078e000f */
[----:B------:R-:W-:Y:S01]  /*28660*/  SHF.R.U32.HI R3, RZ, R7, R0 ;  /* 0x00000007ff037219 */ /* 0x000fe20000011600 */
[----:B------:R-:W0:Y:S01]  /*28670*/  LDC R19, c[0x0][0x638] ;  /* 0x00018e00ff137b82 */ /* 0x000e220000000800 */
[----:B------:R-:W-:-:S07]  /*28680*/  LOP3.LUT R24, RZ, R6, RZ, 0x33, !PT ;  /* 0x00000006ff187212 */ /* 0x000fce00078e33ff */
        /* <DEDUP_REMOVED lines=12> */
.L_x_552:
[----:B-1----:R-:W-:Y:S01]  /*28750*/  SHF.R.U64 R3, R2, R17, R3 ;  /* 0x0000001102037219 */ /* 0x002fe20000001203 */
[----:B--2---:R-:W-:Y:S01]  /*28760*/  VIADD R7, R16, 0xffffffff ;  /* 0xffffffff10077836 */ /* 0x004fe20000000000 */
[----:B------:R-:W-:Y:S01]  /*28770*/  LOP3.LUT R0, R13, R24, RZ, 0xc0, !PT ;  /* 0x000000180d007212 */ /* 0x000fe200078ec0ff */
[----:B------:R-:W-:Y:S02]  /*28780*/  IMAD.MOV R12, RZ, RZ, -R12 ;  /* 0x000000ffff0c7224 */ /* 0x000fe400078e0a0c */
[----:B------:R-:W-:Y:S02]  /*28790*/  IMAD.MOV R2, RZ, RZ, -R3 ;  /* 0x000000ffff027224 */ /* 0x000fe400078e0a03 */
[----:B------:R-:W-:Y:S01]  /*287a0*/  IMAD R5, R22, R3, R0 ;  /* 0x0000000316057224 */ /* 0x000fe200078e0200 */
[----:B------:R-:W-:Y:S01]  /*287b0*/  LOP3.LUT R3, R8, R7, RZ, 0xc0, !PT ;  /* 0x0000000708037212 */ /* 0x000fe200078ec0ff */
[----:B------:R-:W-:Y:S02]  /*287c0*/  @P4 IMAD R18, R14, R12, R11 ;  /* 0x0000000c0e124224 */ /* 0x000fe400078e020b */
[----:B0-----:R-:W-:-:S02]  /*287d0*/  IMAD R0, R2, R19, R15 ;  /* 0x0000001302007224 */ /* 0x001fc400078e020f */
[----:B------:R-:W-:Y:S02]  /*287e0*/  IMAD.MOV.U32 R4, RZ, RZ, 0x1 ;  /* 0x00000001ff047424 */ /* 0x000fe400078e00ff */
[----:B------:R-:W-:Y:S02]  /*287f0*/  IMAD R5, R5, R23, R18 ;  /* 0x0000001705057224 */ /* 0x000fe400078e0212 */
[----:B------:R-:W-:Y:S01]  /*28800*/  IMAD R2, R0, R16, R3 ;  /* 0x0000001000027224 */ /* 0x000fe200078e0203 */
[----:B------:R-:W-:-:S04]  /*28810*/  PRMT R0, R4, 0x7610, R0 ;  /* 0x0000761004007816 */ /* 0x000fc80000000000 */
[----:B------:R-:W-:Y:S02]  /*28820*/  SEL R4, R2, R5, !P4 ;  /* 0x0000000502047207 */ /* 0x000fe40006000000 */
[----:B------:R-:W-:-:S07]  /*28830*/  SEL R5, R5, R2, !P4 ;  /* 0x0000000205057207 */ /* 0x000fce0006000000 */
.L_x_550:
[----:B------:R-:W-:-:S08]  /*28840*/  NOP ;  /* 0x0000000000007918 */ /* 0x000fd00000000000 */
[----:B------:R-:W0:-:S00]  /*28850*/  USETMAXREG.DEALLOC.CTAPOOL 0x18 ;  /* 0x00000018000079c8 */ /* 0x000e0000080e0500 */
[----:B------:R-:W-:-:S13]  /*28860*/  ISETP.NE.AND P0, PT, RZ, UR8, PT ;  /* 0x00000008ff007c0c */ /* 0x000fda000bf05270 */
[----:B------:R-:W-:Y:S05]  /*28870*/  @P0 EXIT ;  /* 0x000000000000094d */ /* 0x000fea0003800000 */
[----:B0-----:R-:W-:Y:S01]  /*28880*/  LOP3.LUT P0, RZ, R0, 0xff, RZ, 0xc0, !PT ;  /* 0x000000ff00ff7812 */ /* 0x001fe2000780c0ff */
[----:B------:R-:W-:Y:S02]  /*28890*/  IMAD.MOV.U32 R6, RZ, RZ, 0x1 ;  /* 0x00000001ff067424 */ /* 0x000fe400078e00ff */
[----:B------:R-:W-:-:S10]  /*288a0*/  IMAD.MOV.U32 R7, RZ, RZ, RZ ;  /* 0x000000ffff077224 */ /* 0x000fd400078e00ff */
[----:B------:R-:W-:Y:S05]  /*288b0*/  @!P0 BRA `(.L_x_553) ;  /* 0x0000000c00408947 */ /* 0x000fea0003800000 */
[----:B------:R-:W0:Y:S01]  /*288c0*/  LDC R0, c[0x0][0x28c] ;  /* 0x0000a300ff007b82 */ /* 0x000e220000000800 */
[----:B------:R-:W1:Y:S01]  /*288d0*/  S2R R2, SR_TID.X ;  /* 0x0000000000027919 */ /* 0x000e620000002100 */
[----:B------:R-:W-:Y:S01]  /*288e0*/  ULDC UR5, c[0x0][0x658] ;  /* 0x0001960000057ab9 */ /* 0x000fe20000000800 */
[----:B------:R-:W-:Y:S01]  /*288f0*/  UMOV UR7, 0xffffffff ;  /* 0xffffffff00077882 */ /* 0x000fe20000000000 */
[----:B------:R-:W-:Y:S01]  /*28900*/  ULDC UR6, c[0x0][0xc] ;  /* 0x0000030000067ab9 */ /* 0x000fe20000000800 */
[----:B------:R-:W-:Y:S01]  /*28910*/  USHF.L.U32 UR8, UR7, UR5, URZ ;  /* 0x0000000507087299 */ /* 0x000fe2000800063f */
[----:B------:R-:W-:Y:S01]  /*28920*/  BSSY B0, `(.L_x_553) ;  /* 0x00000c9000007945 */ /* 0x000fe20003800000 */
[----:B------:R-:W-:Y:S01]  /*28930*/  UMOV UR9, 0x1 ;  /* 0x0000000100097882 */ /* 0x000fe20000000000 */
[----:B------:R-:W-:Y:S01]  /*28940*/  ULDC UR7, c[0x0][0x10] ;  /* 0x0000040000077ab9 */ /* 0x000fe20000000800 */
[----:B------:R-:W-:Y:S01]  /*28950*/  USHF.L.U32 UR18, UR9, UR5, URZ ;  /* 0x0000000509127299 */ /* 0x000fe2000800063f */
[----:B------:R-:W-:Y:S01]  /*28960*/  IMAD.MOV.U32 R9, RZ, RZ, 0x1 ;  /* 0x00000001ff097424 */ /* 0x000fe200078e00ff */
[----:B------:R-:W-:Y:S01]  /*28970*/  UIMAD.WIDE.U32 UR6, UR6, UR7, URZ ;  /* 0x00000007060672a5 */ /* 0x000fe2000f8e003f */
[----:B------:R-:W-:Y:S01]  /*28980*/  IMAD.MOV.U32 R6, RZ, RZ, 0x1 ;  /* 0x00000001ff067424 */ /* 0x000fe200078e00ff */
[----:B------:R-:W-:Y:S01]  /*28990*/  ULDC UR5, c[0x0][0x14] ;  /* 0x0000050000057ab9 */ /* 0x000fe20000000800 */
[----:B------:R-:W-:Y:S01]  /*289a0*/  IMAD.MOV.U32 R7, RZ, RZ, RZ ;  /* 0x000000ffff077224 */ /* 0x000fe200078e00ff */
[----:B------:R-:W-:-:S02]  /*289b0*/  UIMAD.WIDE.U32 UR20, UR6, UR5, URZ ;  /* 0x00000005061472a5 */ /* 0x000fc4000f8e003f */
[----:B------:R-:W-:Y:S01]  /*289c0*/  UIMAD UR16, UR7, UR5, URZ ;  /* 0x00000005071072a4 */ /* 0x000fe2000f8e023f */
[----:B------:R-:W-:Y:S01]  /*289d0*/  ULDC UR4, c[0x0][0x600] ;  /* 0x0001800000047ab9 */ /* 0x000fe20000000800 */
[----:B------:R-:W-:Y:S02]  /*289e0*/  ULOP3.LUT UR24, UR13, 0x2, URZ, 0xfc, !UPT ;  /* 0x000000020d187892 */ /* 0x000fe4000f8efc3f */
[----:B------:R-:W-:Y:S01]  /*289f0*/  UIADD3 UR4, UR4, -0x1, URZ ;  /* 0xffffffff04047890 */ /* 0x000fe2000fffe03f */
[----:B0-----:R-:W-:Y:S01]  /*28a00*/  VIADD R0, R0, 0x7f ;  /* 0x0000007f00007836 */ /* 0x001fe20000000000 */
[----:B------:R-:W-:Y:S02]  /*28a10*/  ULOP3.LUT UR17, URZ, UR8, URZ, 0x33, !UPT ;  /* 0x000000083f117292 */ /* 0x000fe4000f8e333f */
[----:B------:R-:W-:Y:S02]  /*28a20*/  UIADD3 UR16, UR21, UR16, URZ ;  /* 0x0000001015107290 */ /* 0x000fe4000fffe03f */
[----:B------:R-:W-:Y:S01]  /*28a30*/  SHF.R.S32.HI R3, RZ, 0x1f, R0 ;  /* 0x0000001fff037819 */ /* 0x000fe20000011400 */
[----:B------:R-:W-:-:S03]  /*28a40*/  ULDC.64 UR22, c[0x0][0x198] ;  /* 0x0000660000167ab9 */ /* 0x000fc60000000a00 */
[----:B------:R-:W-:Y:S02]  /*28a50*/  LEA.HI R0, R3, R0, RZ, 0x7 ;  /* 0x0000000003007211 */ /* 0x000fe400078f38ff */
[C---:B-1----:R-:W-:Y:S02]  /*28a60*/  LOP3.LUT P2, RZ, R2.reuse, 0x7f, RZ, 0xc0, !PT ;  /* 0x0000007f02ff7812 */ /* 0x042fe4000784c0ff */
[----:B------:R-:W-:Y:S02]  /*28a70*/  SHF.R.S32.HI R0, RZ, 0x7, R0 ;  /* 0x00000007ff007819 */ /* 0x000fe40000011400 */
[----:B------:R-:W-:-:S03]  /*28a80*/  LOP3.LUT P0, RZ, R2, 0x1f, RZ, 0xc0, !PT ;  /* 0x0000001f02ff7812 */ /* 0x000fc6000780c0ff */
[----:B------:R-:W-:Y:S01]  /*28a90*/  VIADD R14, R0, 0x1 ;  /* 0x00000001000e7836 */ /* 0x000fe20000000000 */
[----:B------:R-:W-:-:S13]  /*28aa0*/  PLOP3.LUT P0, PT, P0, P2, PT, 0x8a, 0x0 ;  /* 0x000000000000781c */ /* 0x000fda0000705172 */
.L_x_565:
[----:B------:R-:W-:-:S03]  /*28ab0*/  UMOV UR5, 0xffffffff ;  /* 0xffffffff00057882 */ /* 0x000fc60000000000 */
[----:B------:R-:W-:Y:S05]  /*28ac0*/  BRA.DIV UR5, `(.L_x_554) ;  /* 0x0000000e05947947 */ /* 0x000fea000b800000 */
[----:B------:R-:W-:-:S13]  /*28ad0*/  ELECT P1, URZ, PT ;  /* 0x00000000003f782f */ /* 0x000fda0003820000 */
.L_x_575:
[----:B------:R-:W0:Y:S01]  /*28ae0*/  LDC R2, c[0x0][0x28c] ;  /* 0x0000a300ff027b82 */ /* 0x000e220000000800 */
[----:B------:R-:W-:Y:S01]  /*28af0*/  BSSY B1, `(.L_x_555) ;  /* 0x0000035000017945 */ /* 0x000fe20003800000 */
[----:B0-----:R-:W-:-:S13]  /*28b00*/  ISETP.LT.OR P1, PT, R2, 0x1, !P1 ;  /* 0x000000010200780c */ /* 0x001fda0004f21670 */
[----:B------:R-:W-:Y:S05]  /*28b10*/  @P1 BRA `(.L_x_556) ;  /* 0x0000000000c81947 */ /* 0x000fea0003800000 */
[----:B------:R-:W-:Y:S02]  /*28b20*/  IMAD.SHL.U32 R4, R4, 0x100, RZ ;  /* 0x0000010004047824 */ /* 0x000fe400078e00ff */
[----:B------:R-:W-:Y:S02]  /*28b30*/  IMAD.SHL.U32 R5, R5, 0x100, RZ ;  /* 0x0000010005057824 */ /* 0x000fe400078e00ff */
[----:B------:R-:W-:Y:S02]  /*28b40*/  IMAD.MOV.U32 R13, RZ, RZ, RZ ;  /* 0x000000ffff0d7224 */ /* 0x000fe400078e00ff */
[----:B------:R-:W-:Y:S02]  /*28b50*/  IMAD.MOV.U32 R3, RZ, RZ, R14 ;  /* 0x000000ffff037224 */ /* 0x000fe400078e000e */
[----:B------:R-:W-:Y:S02]  /*28b60*/  IMAD.MOV.U32 R2, RZ, RZ, R6 ;  /* 0x000000ffff027224 */ /* 0x000fe400078e0006 */
[----:B------:R-:W-:-:S07]  /*28b70*/  IMAD.MOV.U32 R8, RZ, RZ, R7 ;  /* 0x000000ffff087224 */ /* 0x000fce00078e0007 */
.L_x_560:
[----:B------:R-:W0:Y:S01]  /*28b80*/  S2R R12, SR_CgaCtaId ;  /* 0x00000000000c7919 */ /* 0x000e220000008800 */
[----:B------:R-:W-:-:S04]  /*28b90*/  MOV R11, 0x400 ;  /* 0x00000400000b7802 */ /* 0x000fc80000000f00 */
[----:B0-----:R-:W-:Y:S02]  /*28ba0*/  LEA R15, R12, R11, 0x18 ;  /* 0x0000000b0c0f7211 */ /* 0x001fe400078ec0ff */
[----:B------:R-:W-:Y:S01]  /*28bb0*/  SHF.L.U32 R11, R2, 0x1f, RZ ;  /* 0x0000001f020b7819 */ /* 0x000fe200000006ff */
[----:B------:R-:W0:Y:S02]  /*28bc0*/  @!P2 LDC R12, c[0x0][0x500] ;  /* 0x00014000ff0cab82 */ /* 0x000e240000000800 */
[----:B------:R-:W-:-:S04]  /*28bd0*/  IMAD R16, R8, 0x8, R15 ;  /* 0x0000000808107824 */ /* 0x000fc800078e020f */
[----:B------:R-:W1:Y:S02]  /*28be0*/  SYNCS.PHASECHK.TRANS64.TRYWAIT P1, [R16+URZ+0x18], R11 ;  /* 0x0000180b100075a7 */ /* 0x000e64000802017f */
[----:B-1----:R-:W-:Y:S05]  /*28bf0*/  @!P1 BRA `(.L_x_557) ;  /* 0x0000000c00689947 */ /* 0x002fea0003800000 */
.L_x_576:
[----:B------:R-:W-:Y:S01]  /*28c00*/  UPRMT UR5, UR24, 0x9910, URZ ;  /* 0x0000991018057896 */ /* 0x000fe2000800003f */
[----:B0-----:R0:W-:Y:S03]  /*28c10*/  @!P2 SYNCS.ARRIVE.TRANS64 RZ, [R16+URZ], R12 ;  /* 0x0000000c10ffa9a7 */ /* 0x0011e6000800003f */
[----:B------:R-:W-:-:S06]  /*28c20*/  UISETP.NE.AND UP0, UPT, UR5, 0x2, UPT ;  /* 0x000000020500788c */ /* 0x000fcc000bf05270 */
[----:B------:R-:W-:-:S13]  /*28c30*/  PLOP3.LUT P1, PT, PT, PT, UP0, 0x80, 0x0 ;  /* 0x000000000000781c */ /* 0x000fda0003f2f008 */
[----:B0-----:R-:W-:Y:S05]  /*28c40*/  @P1 BRA `(.L_x_558) ;  /* 0x0000000000041947 */ /* 0x001fea0003800000 */
[----:B------:R-:W-:Y:S01]  /*28c50*/  BPT.TRAP 0x1 ;  /* 0x000000040000795c */ /* 0x000fe20000300000 */
.L_x_558:
[----:B------:R-:W-:Y:S05]  /*28c60*/  @P0 BRA `(.L_x_559) ;  /* 0x0000000000040947 */ /* 0x000fea0003800000 */
[----:B------:R-:W-:Y:S01]  /*28c70*/  BPT.TRAP 0x1 ;  /* 0x000000040000795c */ /* 0x000fe20000300000 */
.L_x_559:
[----:B------:R-:W-:Y:S01]  /*28c80*/  IMAD R15, R8, 0x8000, R15 ;  /* 0x00008000080f7824 */ /* 0x000fe200078e020f */
[----:B------:R-:W-:Y:S01]  /*28c90*/  R2UR UR9, R16 ;  /* 0x00000000100972ca */ /* 0x000fe200000e0000 */
[----:B------:R-:W-:Y:S01]  /*28ca0*/  VIADD R3, R3, 0xffffffff ;  /* 0xffffffff03037836 */ /* 0x000fe20000000000 */
[----:B------:R-:W-:Y:S01]  /*28cb0*/  UIADD3 UR6, UP0, UR22, 0xf0, URZ ;  /* 0x000000f016067890 */ /* 0x000fe2000ff1e03f */
[----:B------:R-:W-:Y:S01]  /*28cc0*/  R2UR UR11, R5 ;  /* 0x00000000050b72ca */ /* 0x000fe200000e0000 */
[----:B------:R-:W-:Y:S01]  /*28cd0*/  UIADD3 UR26, UP1, UR22, 0x1f0, URZ ;  /* 0x000001f0161a7890 */ /* 0x000fe2000ff3e03f */
[----:B------:R-:W-:Y:S01]  /*28ce0*/  R2UR UR5, R15 ;  /* 0x000000000f0572ca */ /* 0x000fe200000e0000 */
[----:B------:R-:W-:Y:S01]  /*28cf0*/  UIADD3.X UR7, URZ, UR23, URZ, UP0, !UPT ;  /* 0x000000173f077290 */ /* 0x000fe200087fe43f */
[----:B------:R-:W-:Y:S01]  /*28d00*/  R2UR UR10, R13 ;  /* 0x000000000d0a72ca */ /* 0x000fe200000e0000 */
[----:B------:R-:W-:Y:S01]  /*28d10*/  VIADD R8, R8, 0x1 ;  /* 0x0000000108087836 */ /* 0x000fe20000000000 */
[----:B------:R-:W-:Y:S01]  /*28d20*/  R2UR UR12, R10 ;  /* 0x000000000a0c72ca */ /* 0x000fe200000e0000 */
[----:B------:R-:W-:Y:S01]  /*28d30*/  UIADD3.X UR27, URZ, UR23, URZ, UP1, !UPT ;  /* 0x000000173f1b7290 */ /* 0x000fe20008ffe43f */
[----:B------:R-:W-:Y:S01]  /*28d40*/  R2UR UR19, R4 ;  /* 0x00000000041372ca */ /* 0x000fe200000e0000 */
[----:B------:R-:W-:Y:S01]  /*28d50*/  UMOV UR14, 0x0 ;  /* 0x00000000000e7882 */ /* 0x000fe20000000000 */
[----:B------:R-:W-:Y:S01]  /*28d60*/  ISETP.GT.AND P3, PT, R3, 0x1, PT ;  /* 0x000000010300780c */ /* 0x000fe20003f64270 */
[----:B------:R-:W-:Y:S01]  /*28d70*/  UMOV UR15, 0x10000000 ;  /* 0x10000000000f7882 */ /* 0x000fe20000000000 */
[----:B------:R-:W-:Y:S01]  /*28d80*/  ISETP.NE.AND P1, PT, R8, 0x3, PT ;  /* 0x000000030800780c */ /* 0x000fe20003f25270 */
[----:B------:R-:W-:-:S02]  /*28d90*/  VIADD R13, R13, 0x80 ;  /* 0x000000800d0d7836 */ /* 0x000fc40000000000 */
[----:B------:R-:W-:Y:S01]  /*28da0*/  UIADD3 UR8, UR5, 0x100, URZ ;  /* 0x0000010005087890 */ /* 0x000fe2000fffe03f */
[----:B-1----:R-:W-:Y:S01]  /*28db0*/  SEL R11, RZ, 0x1, P1 ;  /* 0x00000001ff0b7807 */ /* 0x002fe20000800000 */
[----:B------:R-:W-:Y:S01]  /*28dc0*/  UIADD3 UR5, UR5, 0x18100, URZ ;  /* 0x0001810005057890 */ /* 0x000fe2000fffe03f */
[----:B------:R-:W-:Y:S02]  /*28dd0*/  SEL R8, R8, RZ, P1 ;  /* 0x000000ff08087207 */ /* 0x000fe40000800000 */
[----:B------:R-:W-:-:S04]  /*28de0*/  LOP3.LUT R2, R2, R11, RZ, 0x3c, !PT ;  /* 0x0000000b02027212 */ /* 0x000fc800078e3cff */
[----:B------:R0:W-:Y:S02]  /*28df0*/  UTMALDG.3D [UR8], [UR6], desc[UR14] ;  /* 0x00000e08060075b4 */ /* 0x0001e40008011000 */
[----:B0-----:R-:W-:Y:S01]  /*28e00*/  UMOV UR8, UR5 ;  /* 0x0000000500087c82 */ /* 0x001fe20008000000 */
[----:B------:R-:W-:Y:S02]  /*28e10*/  UMOV UR11, UR19 ;  /* 0x00000013000b7c82 */ /* 0x000fe40008000000 */
[----:B------:R0:W-:Y:S02]  /*28e20*/  UTMALDG.3D [UR8], [UR26], desc[UR14] ;  /* 0x00000e081a0075b4 */ /* 0x0001e40008011000 */
[----:B0-----:R-:W-:Y:S05]  /*28e30*/  @P3 BRA `(.L_x_560) ;  /* 0xfffffffc00503947 */ /* 0x001fea000383ffff */
.L_x_556:
[----:B------:R-:W-:Y:S05]  /*28e40*/  BSYNC B1 ;  /* 0x0000000000017941 */ /* 0x000fea0003800000 */
.L_x_555:
[----:B------:R-:W2:Y:S01]  /*28e50*/  LDL.LU R16, [R1+0x450] ;  /* 0x0004500001107983 */ /* 0x000ea20000300800 */
[----:B------:R-:W-:Y:S01]  /*28e60*/  LOP3.LUT P1, RZ, R9, 0xff, RZ, 0xc0, !PT ;  /* 0x000000ff09ff7812 */ /* 0x000fe2000782c0ff */
[C---:B------:R-:W-:Y:S01]  /*28e70*/  IMAD.IADD R4, R0.reuse, 0x1, R7 ;  /* 0x0000000100047824 */ /* 0x040fe200078e0207 */
[----:B------:R-:W-:Y:S01]  /*28e80*/  ULDC.64 UR6, c[0x0][0x650] ;  /* 0x0001940000067ab9 */ /* 0x000fe20000000a00 */
[----:B------:R-:W3:Y:S01]  /*28e90*/  LDL.LU R15, [R1+0x454] ;  /* 0x00045400010f7983 */ /* 0x000ee20000300800 */
[----:B------:R-:W-:Y:S01]  /*28ea0*/  ISETP.GE.U32.AND P3, PT, R0, 0x3, PT ;  /* 0x000000030000780c */ /* 0x000fe20003f66070 */
[----:B------:R-:W-:Y:S01]  /*28eb0*/  BSSY B1, `(.L_x_561) ;  /* 0x000006d000017945 */ /* 0x000fe20003800000 */
[----:B------:R-:W-:Y:S01]  /*28ec0*/  IMAD.MOV.U32 R10, RZ, RZ, -0x1 ;  /* 0xffffffffff0a7424 */ /* 0x000fe200078e00ff */
[----:B------:R-:W-:-:S06]  /*28ed0*/  PRMT R9, RZ, 0x7610, R9 ;  /* 0x00007610ff097816 */ /* 0x000fcc0000000009 */
[----:B------:R-:W0:Y:S01]  /*28ee0*/  @P1 S2R R3, SR_CgaCtaId ;  /* 0x0000000000031919 */ /* 0x000e220000008800 */
[----:B------:R-:W-:-:S04]  /*28ef0*/  @P1 MOV R2, 0x400 ;  /* 0x0000040000021802 */ /* 0x000fc80000000f00 */
[----:B0-----:R-:W-:-:S04]  /*28f00*/  @P1 LEA R2, R3, R2, 0x18 ;  /* 0x0000000203021211 */ /* 0x001fc800078ec0ff */
[----:B------:R0:W-:Y:S01]  /*28f10*/  @P1 SYNCS.ARRIVE.TRANS64.A1T0 RZ, [R2+URZ+0x48], RZ ;  /* 0x000048ff02ff19a7 */ /* 0x0001e2000810003f */
[----:B------:R-:W-:-:S04]  /*28f20*/  ISETP.GT.U32.AND P1, PT, R4, 0x2, PT ;  /* 0x000000020400780c */ /* 0x000fc80003f24070 */
[----:B------:R-:W-:Y:S01]  /*28f30*/  ISETP.LT.U32.AND P1, PT, R0, 0x3, P1 ;  /* 0x000000030000780c */ /* 0x000fe20000f21070 */
[----:B0-----:R-:W-:-:S05]  /*28f40*/  IMAD.WIDE.U32 R2, R4, -0x55555555, RZ ;  /* 0xaaaaaaab04027825 */ /* 0x001fca00078e00ff */
[----:B------:R-:W-:Y:S02]  /*28f50*/  SHF.R.U32.HI R5, RZ, 0x1, R3 ;  /* 0x00000001ff057819 */ /* 0x000fe40000011603 */
[----:B------:R-:W-:Y:S02]  /*28f60*/  SEL R3, RZ, 0x1, !P1 ;  /* 0x00000001ff037807 */ /* 0x000fe40004800000 */
[----:B------:R-:W-:Y:S01]  /*28f70*/  PRMT R2, RZ, 0x7610, R2 ;  /* 0x00007610ff027816 */ /* 0x000fe20000000002 */
[----:B------:R-:W-:Y:S01]  /*28f80*/  IMAD R7, R5, -0x3, R4 ;  /* 0xfffffffd05077824 */ /* 0x000fe200078e0204 */
[----:B------:R-:W-:Y:S01]  /*28f90*/  LOP3.LUT R6, R6, R3, RZ, 0x3c, !PT ;  /* 0x0000000306067212 */ /* 0x000fe200078e3cff */
[----:B------:R-:W-:-:S03]  /*28fa0*/  IMAD.MOV.U32 R4, RZ, RZ, -0x1 ;  /* 0xffffffffff047424 */ /* 0x000fc600078e00ff */
[----:B------:R-:W-:Y:S01]  /*28fb0*/  @P3 LOP3.LUT R6, R6, 0x1, R5, 0x78, !PT ;  /* 0x0000000106063812 */ /* 0x000fe200078e7805 */
[----:B------:R-:W-:Y:S01]  /*28fc0*/  IMAD.MOV.U32 R5, RZ, RZ, -0x1 ;  /* 0xffffffffff057424 */ /* 0x000fe200078e00ff */
[----:B---3--:R-:W-:-:S04]  /*28fd0*/  IADD3 R15, P1, R15, UR20, RZ ;  /* 0x000000140f0f7c10 */ /* 0x008fc8000ff3e0ff */
[----:B--2---:R-:W-:Y:S01]  /*28fe0*/  IADD3.X R16, R16, UR16, RZ, P1, !PT ;  /* 0x0000001010107c10 */ /* 0x004fe20008ffe4ff */
[----:B------:R0:W-:Y:S01]  /*28ff0*/  STL [R1+0x454], R15 ;  /* 0x0004540f01007387 */ /* 0x0001e20000100800 */
[----:B------:R-:W-:-:S03]  /*29000*/  ISETP.GE.U32.AND P1, PT, R15, UR6, PT ;  /* 0x000000060f007c0c */ /* 0x000fc6000bf26070 */
[----:B------:R0:W-:Y:S01]  /*29010*/  STL [R1+0x450], R16 ;  /* 0x0004501001007387 */ /* 0x0001e20000100800 */
[----:B------:R-:W-:-:S13]  /*29020*/  ISETP.GE.U32.AND.EX P1, PT, R16, UR7, PT, P1 ;  /* 0x0000000710007c0c */ /* 0x000fda000bf26110 */
[----:B0-----:R-:W-:Y:S05]  /*29030*/  @P1 BRA `(.L_x_562) ;  /* 0x0000000400501947 */ /* 0x001fea0003800000 */
[----:B------:R-:W0:Y:S01]  /*29040*/  S2R R8, SR_CTAID.X ;  /* 0x0000000000087919 */ /* 0x000e220000002500 */
[----:B------:R-:W-:Y:S01]  /*29050*/  ULDC UR5, c[0x0][0x150] ;  /* 0x0000540000057ab9 */ /* 0x000fe20000000800 */
[----:B------:R-:W1:Y:S01]  /*29060*/  LDC R3, c[0x0][0x144] ;  /* 0x00005100ff037b82 */ /* 0x000e620000000800 */
[----:B------:R-:W-:Y:S01]  /*29070*/  ULDC.64 UR6, c[0x0][0x628] ;  /* 0x00018a0000067ab9 */ /* 0x000fe20000000a00 */
[----:B------:R-:W2:Y:S01]  /*29080*/  S2R R5, SR_CTAID.Y ;  /* 0x0000000000057919 */ /* 0x000ea20000002600 */
[----:B------:R-:W-:Y:S01]  /*29090*/  ISETP.NE.U32.AND P1, PT, RZ, UR6, PT ;  /* 0x00000006ff007c0c */ /* 0x000fe2000bf25070 */
[----:B------:R-:W-:-:S03]  /*290a0*/  ULDC UR8, c[0x0][0x630] ;  /* 0x00018c0000087ab9 */ /* 0x000fc60000000800 */
[----:B------:R-:W-:Y:S01]  /*290b0*/  ISETP.NE.AND.EX P1, PT, RZ, UR7, PT, P1 ;  /* 0x00000007ff007c0c */ /* 0x000fe2000bf25310 */
[----:B------:R-:W3:Y:S01]  /*290c0*/  LDC R12, c[0x0][0x148] ;  /* 0x00005200ff0c7b82 */ /* 0x000ee20000000800 */
[----:B0-----:R-:W-:Y:S02]  /*290d0*/  I2FP.F32.U32 R2, R8 ;  /* 0x0000000800027245 */ /* 0x001fe40000201000 */
[----:B--2---:R-:W-:-:S03]  /*290e0*/  I2FP.F32.U32 R4, R5 ;  /* 0x0000000500047245 */ /* 0x004fc60000201000 */
[----:B------:R-:W-:Y:S01]  /*290f0*/  FMUL R2, R2, UR5 ;  /* 0x0000000502027c20 */ /* 0x000fe20008400000 */
[----:B------:R-:W-:Y:S02]  /*29100*/  ULDC UR5, c[0x0][0x154] ;  /* 0x0000550000057ab9 */ /* 0x000fe40000000800 */
[----:B------:R-:W-:-:S03]  /*29110*/  FMUL R10, R4, UR5 ;  /* 0x00000005040a7c20 */ /* 0x000fc60008400000 */
[----:B------:R-:W0:Y:S08]  /*29120*/  F2I.U32.TRUNC.NTZ R2, R2 ;  /* 0x0000000200027305 */ /* 0x000e30000020f000 */
[----:B------:R-:W2:Y:S01]  /*29130*/  F2I.U32.TRUNC.NTZ R10, R10 ;  /* 0x0000000a000a7305 */ /* 0x000ea2000020f000 */
[----:B0-----:R-:W-:Y:S02]  /*29140*/  IMAD.MOV R4, RZ, RZ, -R2 ;  /* 0x000000ffff047224 */ /* 0x001fe400078e0a02 */
[----:B------:R-:W-:-:S02]  /*29150*/  IMAD.MOV.U32 R2, RZ, RZ, R15 ;  /* 0x000000ffff027224 */ /* 0x000fc400078e000f */
[----:B-1----:R-:W-:Y:S02]  /*29160*/  IMAD R8, R3, R4, R8 ;  /* 0x0000000403087224 */ /* 0x002fe400078e0208 */
[----:B--2---:R-:W-:-:S04]  /*29170*/  IMAD.MOV R3, RZ, RZ, -R10 ;  /* 0x000000ffff037224 */ /* 0x004fc800078e0a0a */
[----:B---3--:R-:W-:Y:S02]  /*29180*/  @P4 IMAD R8, R12, R3, R5 ;  /* 0x000000030c084224 */ /* 0x008fe400078e0205 */
[----:B------:R-:W-:Y:S01]  /*29190*/  IMAD.MOV.U32 R3, RZ, RZ, R16 ;  /* 0x000000ffff037224 */ /* 0x000fe200078e0010 */
[----:B------:R-:W-:Y:S06]  /*291a0*/  @!P1 BRA `(.L_x_563) ;  /* 0x0000000000289947 */ /* 0x000fec0003800000 */
[----:B------:R-:W-:Y:S02]  /*291b0*/  ULDC UR5, c[0x0][0x634] ;  /* 0x00018d0000057ab9 */ /* 0x000fe40000000800 */
[----:B------:R-:W-:-:S05]  /*291c0*/  IADD3 R3, P1, R15, UR5, RZ ;  /* 0x000000050f037c10 */ /* 0x000fca000ff3e0ff */
[----:B------:R-:W-:-:S04]  /*291d0*/  IMAD.X R11, RZ, RZ, R16, P1 ;  /* 0x000000ffff0b7224 */ /* 0x000fc800008e0610 */
[----:B------:R-:W-:-:S04]  /*291e0*/  IMAD.WIDE.U32 R4, R11, UR6, RZ ;  /* 0x000000060b047c25 */ /* 0x000fc8000f8e00ff */
[----:B------:R-:W-:-:S04]  /*291f0*/  IMAD.WIDE.U32 R4, P1, R3, UR7, R4 ;  /* 0x0000000703047c25 */ /* 0x000fc8000f820004 */
[----:B------:R-:W-:-:S04]  /*29200*/  IMAD.WIDE.U32 R2, R3, UR6, RZ ;  /* 0x0000000603027c25 */ /* 0x000fc8000f8e00ff */
[----:B------:R-:W-:Y:S01]  /*29210*/  IMAD.MOV.U32 R2, RZ, RZ, R5 ;  /* 0x000000ffff027224 */ /* 0x000fe200078e0005 */
[----:B------:R-:W-:Y:S01]  /*29220*/  IADD3 RZ, P3, R3, R4, RZ ;  /* 0x0000000403ff7210 */ /* 0x000fe20007f7e0ff */
[----:B------:R-:W-:-:S04]  /*29230*/  IMAD.X R3, RZ, RZ, RZ, P1 ;  /* 0x000000ffff037224 */ /* 0x000fc800008e06ff */
[----:B------:R-:W-:-:S08]  /*29240*/  IMAD.WIDE.U32.X R2, R11, UR7, R2, P3 ;  /* 0x000000070b027c25 */ /* 0x000fd000098e0402 */
.L_x_563:
[--C-:B------:R-:W-:Y:S01]  /*29250*/  SHF.R.U64 R10, R2, UR8, R3.reuse ;  /* 0x00000008020a7c19 */ /* 0x100fe20008001203 */
[----:B------:R-:W-:Y:S01]  /*29260*/  ULDC.64 UR6, c[0x0][0x620] ;  /* 0x0001880000067ab9 */ /* 0x000fe20000000a00 */
[----:B------:R-:W-:Y:S01]  /*29270*/  SHF.R.U32.HI R2, RZ, UR8, R3 ;  /* 0x00000008ff027c19 */ /* 0x000fe20008011603 */
[----:B------:R-:W-:Y:S01]  /*29280*/  IMAD.MOV.U32 R3, RZ, RZ, R16 ;  /* 0x000000ffff037224 */ /* 0x000fe200078e0010 */
[----:B------:R-:W-:Y:S01]  /*29290*/  IADD3 R11, P1, RZ, -R10, RZ ;  /* 0x8000000aff0b7210 */ /* 0x000fe20007f3e0ff */
[----:B------:R-:W-:-:S04]  /*292a0*/  ULDC UR5, c[0x0][0x618] ;  /* 0x0001860000057ab9 */ /* 0x000fc80000000800 */
[----:B------:R-:W-:-:S04]  /*292b0*/  IMAD.X R2, RZ, RZ, ~R2, P1 ;  /* 0x000000ffff027224 */ /* 0x000fc800008e0e02 */
[----:B------:R-:W-:-:S04]  /*292c0*/  IMAD R2, R2, UR6, RZ ;  /* 0x0000000602027c24 */ /* 0x000fc8000f8e02ff */
[----:B------:R-:W-:Y:S02]  /*292d0*/  IMAD R5, R11, UR7, R2 ;  /* 0x000000070b057c24 */ /* 0x000fe4000f8e0202 */
[----:B------:R-:W-:-:S04]  /*292e0*/  IMAD.MOV.U32 R2, RZ, RZ, R15 ;  /* 0x000000ffff027224 */ /* 0x000fc800078e000f */
[----:B------:R-:W-:Y:S01]  /*292f0*/  IMAD.WIDE.U32 R2, R11, UR6, R2 ;  /* 0x000000060b027c25 */ /* 0x000fe2000f8e0002 */
[----:B------:R-:W-:Y:S02]  /*29300*/  ULDC.64 UR6, c[0x0][0x640] ;  /* 0x0001900000067ab9 */ /* 0x000fe40000000a00 */
[----:B------:R-:W-:Y:S01]  /*29310*/  ISETP.NE.U32.AND P1, PT, RZ, UR6, PT ;  /* 0x00000006ff007c0c */ /* 0x000fe2000bf25070 */
[----:B------:R-:W-:-:S03]  /*29320*/  IMAD.IADD R3, R3, 0x1, R5 ;  /* 0x0000000103037824 */ /* 0x000fc600078e0205 */
[----:B------:R-:W-:Y:S02]  /*29330*/  ISETP.NE.AND.EX P1, PT, RZ, UR7, PT, P1 ;  /* 0x00000007ff007c0c */ /* 0x000fe4000bf25310 */
[--C-:B------:R-:W-:Y:S02]  /*29340*/  SHF.R.U64 R11, R2, UR5, R3.reuse ;  /* 0x00000005020b7c19 */ /* 0x100fe40008001203 */
[----:B------:R-:W-:Y:S01]  /*29350*/  SHF.R.U32.HI R2, RZ, UR5, R3 ;  /* 0x00000005ff027c19 */ /* 0x000fe20008011603 */
[----:B------:R-:W-:-:S03]  /*29360*/  ULDC UR5, c[0x0][0x608] ;  /* 0x0001820000057ab9 */ /* 0x000fc60000000800 */
[--C-:B------:R-:W-:Y:S02]  /*29370*/  SHF.R.U64 R12, R11, UR5, R2.reuse ;  /* 0x000000050b0c7c19 */ /* 0x100fe40008001202 */
[----:B------:R-:W-:Y:S01]  /*29380*/  SHF.R.U32.HI R3, RZ, UR5, R2 ;  /* 0x00000005ff037c19 */ /* 0x000fe20008011602 */
[----:B------:R-:W-:-:S03]  /*29390*/  ULDC UR5, c[0x0][0x658] ;  /* 0x0001960000057ab9 */ /* 0x000fc60000000800 */
[--C-:B------:R-:W-:Y:S02]  /*293a0*/  SHF.R.U64 R13, R12, UR5, R3.reuse ;  /* 0x000000050c0d7c19 */ /* 0x100fe40008001203 */
[----:B------:R-:W-:-:S03]  /*293b0*/  SHF.R.U32.HI R15, RZ, UR5, R3 ;  /* 0x00000005ff0f7c19 */ /* 0x000fc60008011603 */
[----:B------:R-:W-:Y:S02]  /*293c0*/  IMAD.MOV.U32 R2, RZ, RZ, R13 ;  /* 0x000000ffff027224 */ /* 0x000fe400078e000d */
        /* <DEDUP_REMOVED lines=12> */
.L_x_564:
[----:B------:R-:W-:Y:S01]  /*29490*/  ULDC UR5, c[0x0][0x648] ;  /* 0x0001920000057ab9 */ /* 0x000fe20000000800 */
[----:B------:R-:W-:Y:S02]  /*294a0*/  LOP3.LUT R12, R12, UR17, RZ, 0xc0, !PT ;  /* 0x000000110c0c7c12 */ /* 0x000fe4000f8ec0ff */
[----:B------:R-:W-:Y:S01]  /*294b0*/  SHF.R.U64 R3, R2, UR5, R3 ;  /* 0x0000000502037c19 */ /* 0x000fe20008001203 */
[----:B------:R-:W-:-:S04]  /*294c0*/  ULDC UR5, c[0x0][0x638] ;  /* 0x00018e0000057ab9 */ /* 0x000fc80000000800 */
[----:B------:R-:W-:Y:S02]  /*294d0*/  IMAD.MOV R2, RZ, RZ, -R3 ;  /* 0x000000ffff027224 */ /* 0x000fe400078e0a03 */
[----:B------:R-:W-:Y:S02]  /*294e0*/  IMAD R5, R3, UR18, R12 ;  /* 0x0000001203057c24 */ /* 0x000fe4000f8e020c */
[----:B------:R-:W-:Y:S01]  /*294f0*/  IMAD R13, R2, UR5, R13 ;  /* 0x00000005020d7c24 */ /* 0x000fe2000f8e020d */
[----:B------:R-:W-:Y:S01]  /*29500*/  ULDC UR5, c[0x0][0x610] ;  /* 0x0001840000057ab9 */ /* 0x000fe20000000800 */
[----:B------:R-:W-:Y:S01]  /*29510*/  LOP3.LUT R2, R11, UR4, RZ, 0xc0, !PT ;  /* 0x000000040b027c12 */ /* 0x000fe2000f8ec0ff */
[----:B------:R-:W-:Y:S01]  /*29520*/  IMAD R8, R5, UR5, R8 ;  /* 0x0000000505087c24 */ /* 0x000fe2000f8e0208 */
[----:B------:R-:W-:-:S03]  /*29530*/  ULDC UR5, c[0x0][0x600] ;  /* 0x0001800000057ab9 */ /* 0x000fc60000000800 */
[----:B------:R-:W-:Y:S02]  /*29540*/  IMAD R13, R13, UR5, R2 ;  /* 0x000000050d0d7c24 */ /* 0x000fe4000f8e0202 */
[----:B------:R-:W-:-:S03]  /*29550*/  IMAD.MOV.U32 R2, RZ, RZ, 0x1 ;  /* 0x00000001ff027424 */ /* 0x000fc600078e00ff */
[----:B------:R-:W-:Y:S02]  /*29560*/  SEL R4, R13, R8, !P4 ;  /* 0x000000080d047207 */ /* 0x000fe40006000000 */
[----:B------:R-:W-:-:S07]  /*29570*/  SEL R5, R8, R13, !P4 ;  /* 0x0000000d08057207 */ /* 0x000fce0006000000 */
.L_x_562:
[----:B------:R-:W-:Y:S05]  /*29580*/  BSYNC B1 ;  /* 0x0000000000017941 */ /* 0x000fea0003800000 */
.L_x_561:
[----:B------:R-:W-:-:S13]  /*29590*/  LOP3.LUT P1, RZ, R2, 0xff, RZ, 0xc0, !PT ;  /* 0x000000ff02ff7812 */ /* 0x000fda000782c0ff */
[----:B------:R-:W-:Y:S05]  /*295a0*/  @P1 BRA `(.L_x_565) ;  /* 0xfffffff400401947 */ /* 0x000fea000383ffff */
[----:B------:R-:W-:Y:S05]  /*295b0*/  BSYNC B0 ;  /* 0x0000000000007941 */ /* 0x000fea0003800000 */
.L_x_553:
[----:B------:R-:W-:-:S03]  /*295c0*/  UMOV UR5, 0xffffffff ;  /* 0xffffffff00057882 */ /* 0x000fc60000000000 */
[----:B------:R-:W-:Y:S05]  /*295d0*/  BRA.DIV UR5, `(.L_x_566) ;  /* 0x0000000605047947 */ /* 0x000fea000b800000 */
[----:B------:R-:W-:-:S13]  /*295e0*/  ELECT P0, URZ, PT ;  /* 0x00000000003f782f */ /* 0x000fda0003800000 */
.L_x_579:
[----:B------:R-:W-:Y:S04]  /*295f0*/  BSSY B0, `(.L_x_567) ;  /* 0x0000023000007945 */ /* 0x000fe80003800000 */
[----:B------:R-:W-:Y:S05]  /*29600*/  @!P0 BRA `(.L_x_568) ;  /* 0x0000000000848947 */ /* 0x000fea0003800000 */
[----:B------:R-:W-:-:S04]  /*29610*/  ULOP3.LUT UR5, UR13, 0x2, URZ, 0xfc, !UPT ;  /* 0x000000020d057892 */ /* 0x000fc8000f8efc3f */
[----:B------:R-:W-:-:S06]  /*29620*/  UISETP.NE.AND UP0, UPT, UR5, 0x3, UPT ;  /* 0x000000030500788c */ /* 0x000fcc000bf05270 */
[----:B------:R-:W-:-:S13]  /*29630*/  PLOP3.LUT P0, PT, PT, PT, UP0, 0x80, 0x0 ;  /* 0x000000000000781c */ /* 0x000fda0003f0f008 */
[----:B------:R-:W-:Y:S05]  /*29640*/  @!P0 BRA `(.L_x_569) ;  /* 0x0000000000048947 */ /* 0x000fea0003800000 */
[----:B------:R-:W-:Y:S01]  /*29650*/  BPT.TRAP 0x1 ;  /* 0x000000040000795c */ /* 0x000fe20000300000 */
.L_x_569:
[----:B------:R-:W0:Y:S01]  /*29660*/  S2R R3, SR_CgaCtaId ;  /* 0x0000000000037919 */ /* 0x000e220000008800 */
[----:B------:R-:W-:Y:S02]  /*29670*/  MOV R0, 0x400 ;  /* 0x0000040000007802 */ /* 0x000fe40000000f00 */
[----:B------:R-:W-:Y:S02]  /*29680*/  SHF.L.U32 R2, R6, 0x1f, RZ ;  /* 0x0000001f06027819 */ /* 0x000fe400000006ff */
[----:B0-----:R-:W-:-:S05]  /*29690*/  LEA R0, R3, R0, 0x18 ;  /* 0x0000000003007211 */ /* 0x001fca00078ec0ff */
[----:B------:R-:W-:-:S04]  /*296a0*/  VIADD R0, R0, 0x18 ;  /* 0x0000001800007836 */ /* 0x000fc80000000000 */
[----:B------:R-:W-:-:S04]  /*296b0*/  IMAD R3, R7, 0x8, R0 ;  /* 0x0000000807037824 */ /* 0x000fc800078e0200 */
[----:B------:R-:W0:Y:S02]  /*296c0*/  SYNCS.PHASECHK.TRANS64.TRYWAIT P0, [R3+URZ], R2 ;  /* 0x00000002030075a7 */ /* 0x000e24000800017f */
[----:B0-----:R-:W-:Y:S05]  /*296d0*/  @!P0 BRA `(.L_x_570) ;  /* 0x0000000000e88947 */ /* 0x001fea0003800000 */
.L_x_580:
[----:B------:R-:W-:-:S05]  /*296e0*/  VIADD R7, R7, 0x1 ;  /* 0x0000000107077836 */ /* 0x000fca0000000000 */
[----:B------:R-:W-:-:S04]  /*296f0*/  ISETP.NE.AND P0, PT, R7, 0x3, PT ;  /* 0x000000030700780c */ /* 0x000fc80003f05270 */
[----:B0-----:R-:W-:Y:S02]  /*29700*/  SEL R3, RZ, 0x1, P0 ;  /* 0x00000001ff037807 */ /* 0x001fe40000000000 */
[----:B------:R-:W-:Y:S02]  /*29710*/  SEL R7, R7, RZ, P0 ;  /* 0x000000ff07077207 */ /* 0x000fe40000000000 */
[----:B------:R-:W-:-:S03]  /*29720*/  LOP3.LUT R5, R6, R3, RZ, 0x3c, !PT ;  /* 0x0000000306057212 */ /* 0x000fc600078e3cff */
[----:B------:R-:W-:Y:S01]  /*29730*/  IMAD R3, R7, 0x8, R0 ;  /* 0x0000000807037824 */ /* 0x000fe200078e0200 */
[----:B------:R-:W-:-:S04]  /*29740*/  SHF.L.U32 R2, R5, 0x1f, RZ ;  /* 0x0000001f05027819 */ /* 0x000fc800000006ff */
[----:B------:R-:W0:Y:S02]  /*29750*/  SYNCS.PHASECHK.TRANS64.TRYWAIT P0, [R3+URZ], R2 ;  /* 0x00000002030075a7 */ /* 0x000e24000800017f */
[----:B0-----:R-:W-:Y:S05]  /*29760*/  @!P0 BRA `(.L_x_571) ;  /* 0x0000000000d88947 */ /* 0x001fea0003800000 */
.L_x_581:
[----:B0-----:R-:W-:-:S05]  /*29770*/  VIADD R2, R7, 0x1 ;  /* 0x0000000107027836 */ /* 0x001fca0000000000 */
[----:B------:R-:W-:-:S04]  /*29780*/  ISETP.NE.AND P0, PT, R2, 0x3, PT ;  /* 0x000000030200780c */ /* 0x000fc80003f05270 */
[----:B------:R-:W-:Y:S02]  /*29790*/  SEL R4, RZ, 0x1, P0 ;  /* 0x00000001ff047807 */ /* 0x000fe40000000000 */
[----:B------:R-:W-:Y:S02]  /*297a0*/  SEL R3, R2, RZ, P0 ;  /* 0x000000ff02037207 */ /* 0x000fe40000000000 */
[----:B------:R-:W-:-:S03]  /*297b0*/  LOP3.LUT R4, R5, R4, RZ, 0x3c, !PT ;  /* 0x0000000405047212 */ /* 0x000fc600078e3cff */
[----:B------:R-:W-:Y:S01]  /*297c0*/  IMAD R3, R3, 0x8, R0 ;  /* 0x0000000803037824 */ /* 0x000fe200078e0200 */
[----:B------:R-:W-:-:S07]  /*297d0*/  SHF.L.U32 R0, R4, 0x1f, RZ ;  /* 0x0000001f04007819 */ /* 0x000fce00000006ff */
.L_x_572:
[----:B0-----:R0:W1:Y:S02]  /*297e0*/  SYNCS.PHASECHK.TRANS64.TRYWAIT P0, [R3+URZ], R0 ;  /* 0x00000000030075a7 */ /* 0x001064000800017f */
[----:B-1----:R-:W-:Y:S05]  /*297f0*/  @!P0 NANOSLEEP.SYNCS 0x989680 ;  /* 0x009896800000895d */ /* 0x002fea0003900000 */
[----:B------:R-:W1:Y:S02]  /*29800*/  @!P0 SYNCS.PHASECHK.TRANS64 P0, [R3+URZ], R0 ;  /* 0x00000000030085a7 */ /* 0x000e64000800007f */
[----:B-1----:R-:W-:Y:S05]  /*29810*/  @!P0 BRA `(.L_x_572) ;  /* 0xfffffffc00f08947 */ /* 0x002fea000383ffff */
.L_x_568:
[----:B------:R-:W-:Y:S05]  /*29820*/  BSYNC B0 ;  /* 0x0000000000007941 */ /* 0x000fea0003800000 */
.L_x_567:
[----:B------:R-:W-:Y:S05]  /*29830*/  EXIT ;  /* 0x000000000000794d */ /* 0x000fea0003800000 */
.L_x_17:
[----:B-1----:R-:W-:-:S04]  /*29840*/  IMAD.U32 R3, RZ, RZ, UR6 ;  /* 0x00000006ff037e24 */ /* 0x002fc8000f8e00ff */
[----:B------:R1:W3:Y:S03]  /*29850*/  SYNCS.PHASECHK.TRANS64.TRYWAIT P0, [R3+URZ], R0 ;  /* 0x00000000030075a7 */ /* 0x0002e6000800017f */
[----:B---3--:R-:W-:Y:S05]  /*29860*/  @!P0 NANOSLEEP.SYNCS 0x989680 ;  /* 0x009896800000895d */ /* 0x008fea0003900000 */
[----:B------:R-:W3:Y:S02]  /*29870*/  @!P0 SYNCS.PHASECHK.TRANS64 P0, [R3+URZ], R0 ;  /* 0x00000000030085a7 */ /* 0x000ee4000800007f */
[----:B---3--:R-:W-:Y:S05]  /*29880*/  @!P0 BRA `(.L_x_17) ;  /* 0xfffffffc00ec8947 */ /* 0x008fea000383ffff */
[----:B------:R-:W-:Y:S05]  /*29890*/  BRA `(.L_x_16) ;  /* 0xfffffd9000947947 */ /* 0x000fea000383ffff */
.L_x_23:
[----:B-----5:R1:W-:Y:S02]  /*298a0*/  STL [R1+0x468], R2 ;  /* 0x0004680201007387 */ /* 0x0203e40000100800 */
[----:B-1----:R-:W-:-:S04]  /*298b0*/  IMAD.U32 R2, RZ, RZ, UR16 ;  /* 0x00000010ff027e24 */ /* 0x002fc8000f8e00ff */
[----:B------:R1:W3:Y:S03]  /*298c0*/  SYNCS.PHASECHK.TRANS64.TRYWAIT P0, [R2+URZ], R0 ;  /* 0x00000000020075a7 */ /* 0x0002e6000800017f */
[----:B---3--:R-:W-:Y:S05]  /*298d0*/  @!P0 NANOSLEEP.SYNCS 0x989680 ;  /* 0x009896800000895d */ /* 0x008fea0003900000 */
[----:B------:R1:W3:Y:S02]  /*298e0*/  @!P0 SYNCS.PHASECHK.TRANS64 P0, [R2+URZ], R0 ;  /* 0x00000000020085a7 */ /* 0x0002e4000800007f */
[----:B-1----:R1:W5:Y:S02]  /*298f0*/  LDL.LU R2, [R1+0x468] ;  /* 0x0004680001027983 */ /* 0x0023640000300800 */
[----:B-1-3--:R-:W-:Y:S05]  /*29900*/  @!P0 BRA `(.L_x_23) ;  /* 0xfffffffc00e48947 */ /* 0x00afea000383ffff */
[----:B------:R-:W-:Y:S05]  /*29910*/  BRA `(.L_x_22) ;  /* 0xfffffdf400487947 */ /* 0x000fea000383ffff */
.L_x_554:
[----:B------:R-:W-:Y:S01]  /*29920*/  BSSY B1, `(.L_x_573) ;  /* 0x0000006000017945 */ /* 0x000fe20003800000 */
[----:B------:R-:W-:-:S07]  /*29930*/  IMAD.MOV.U32 R2, RZ, RZ, -0x1 ;  /* 0xffffffffff027424 */ /* 0x000fce00078e00ff */
[----:B------:R-:W-:Y:S05]  /*29940*/  WARPSYNC.COLLECTIVE R2, `(.L_x_574) ;  /* 0x00000000020c7348 */ /* 0x000fea0003c00000 */
[----:B------:R-:W-:Y:S02]  /*29950*/  ELECT P1, UR62, PT ;  /* 0x00000000003e782f */ /* 0x000fe40003820000 */
[----:B------:R-:W-:Y:S01]  /*29960*/  MOV R2, UR62 ;  /* 0x0000003e00027c02 */ /* 0x000fe20008000f00 */
[----:B------:R-:W-:Y:S10]  /*29970*/  ENDCOLLECTIVE ;  /* 0x000000000000791b */ /* 0x000ff40003800000 */
.L_x_574:
[----:B------:R-:W-:Y:S05]  /*29980*/  BSYNC B1 ;  /* 0x0000000000017941 */ /* 0x000fea0003800000 */
.L_x_573:
[----:B------:R-:W-:Y:S05]  /*29990*/  BRA `(.L_x_575) ;  /* 0xfffffff000507947 */ /* 0x000fea000383ffff */
.L_x_557:
[----:B-1----:R1:W2:Y:S02]  /*299a0*/  SYNCS.PHASECHK.TRANS64.TRYWAIT P1, [R16+URZ+0x18], R11 ;  /* 0x0000180b100075a7 */ /* 0x0022a4000802017f */
[----:B--2---:R-:W-:Y:S05]  /*299b0*/  @!P1 NANOSLEEP.SYNCS 0x989680 ;  /* 0x009896800000995d */ /* 0x004fea0003900000 */
[----:B------:R-:W2:Y:S02]  /*299c0*/  @!P1 SYNCS.PHASECHK.TRANS64 P1, [R16+URZ+0x18], R11 ;  /* 0x0000180b100095a7 */ /* 0x000ea4000802007f */
[----:B--2---:R-:W-:Y:S05]  /*299d0*/  @!P1 BRA `(.L_x_557) ;  /* 0xfffffffc00f09947 */ /* 0x004fea000383ffff */
[----:B------:R-:W-:Y:S05]  /*299e0*/  BRA `(.L_x_576) ;  /* 0xfffffff000847947 */ /* 0x000fea000383ffff */
.L_x_566:
[----:B------:R-:W-:Y:S01]  /*299f0*/  BSSY B0, `(.L_x_577) ;  /* 0x0000006000007945 */ /* 0x000fe20003800000 */
[----:B------:R-:W-:-:S07]  /*29a00*/  IMAD.MOV.U32 R2, RZ, RZ, -0x1 ;  /* 0xffffffffff027424 */ /* 0x000fce00078e00ff */
[----:B------:R-:W-:Y:S05]  /*29a10*/  WARPSYNC.COLLECTIVE R2, `(.L_x_578) ;  /* 0x00000000020c7348 */ /* 0x000fea0003c00000 */
[----:B------:R-:W-:Y:S02]  /*29a20*/  ELECT P1, UR62, PT ;  /* 0x00000000003e782f */ /* 0x000fe40003820000 */
[----:B------:R-:W-:Y:S01]  /*29a30*/  MOV R2, UR62 ;  /* 0x0000003e00027c02 */ /* 0x000fe20008000f00 */
[----:B------:R-:W-:Y:S10]  /*29a40*/  ENDCOLLECTIVE ;  /* 0x000000000000791b */ /* 0x000ff40003800000 */
.L_x_578:
[----:B------:R-:W-:Y:S05]  /*29a50*/  BSYNC B0 ;  /* 0x0000000000007941 */ /* 0x000fea0003800000 */
.L_x_577:
[----:B------:R-:W-:Y:S01]  /*29a60*/  PLOP3.LUT P0, PT, P1, PT, PT, 0x80, 0x0 ;  /* 0x000000000000781c */ /* 0x000fe20000f0f070 */
[----:B------:R-:W-:-:S12]  /*29a70*/  BRA `(.L_x_579) ;  /* 0xfffffff800dc7947 */ /* 0x000fd8000383ffff */
.L_x_570:
[----:B0-----:R0:W1:Y:S02]  /*29a80*/  SYNCS.PHASECHK.TRANS64.TRYWAIT P0, [R3+URZ], R2 ;  /* 0x00000002030075a7 */ /* 0x001064000800017f */
[----:B-1----:R-:W-:Y:S05]  /*29a90*/  @!P0 NANOSLEEP.SYNCS 0x989680 ;  /* 0x009896800000895d */ /* 0x002fea0003900000 */
[----:B------:R-:W1:Y:S02]  /*29aa0*/  @!P0 SYNCS.PHASECHK.TRANS64 P0, [R3+URZ], R2 ;  /* 0x00000002030085a7 */ /* 0x000e64000800007f */
[----:B-1----:R-:W-:Y:S05]  /*29ab0*/  @!P0 BRA `(.L_x_570) ;  /* 0xfffffffc00f08947 */ /* 0x002fea000383ffff */
[----:B------:R-:W-:Y:S05]  /*29ac0*/  BRA `(.L_x_580) ;  /* 0xfffffffc00047947 */ /* 0x000fea000383ffff */
.L_x_571:
[----:B0-----:R0:W1:Y:S02]  /*29ad0*/  SYNCS.PHASECHK.TRANS64.TRYWAIT P0, [R3+URZ], R2 ;  /* 0x00000002030075a7 */ /* 0x001064000800017f */
[----:B-1----:R-:W-:Y:S05]  /*29ae0*/  @!P0 NANOSLEEP.SYNCS 0x989680 ;  /* 0x009896800000895d */ /* 0x002fea0003900000 */
[----:B------:R-:W1:Y:S02]  /*29af0*/  @!P0 SYNCS.PHASECHK.TRANS64 P0, [R3+URZ], R2 ;  /* 0x00000002030085a7 */ /* 0x000e64000800007f */
[----:B-1----:R-:W-:Y:S05]  /*29b00*/  @!P0 BRA `(.L_x_571) ;  /* 0xfffffffc00f08947 */ /* 0x002fea000383ffff */
[----:B------:R-:W-:Y:S05]  /*29b10*/  BRA `(.L_x_581) ;  /* 0xfffffffc00147947 */ /* 0x000fea000383ffff */
.L_x_582:
[----:B------:R-:W-:-:S00]  /*29b20*/  BRA `(.L_x_582) ;  /* 0xfffffffc00fc7947 */ /* 0x000fc0000383ffff */
[----:B------:R-:W-:-:S00]  /*29b30*/  NOP ;  /* 0x0000000000007918 */ /* 0x000fc00000000000 */
        /* <DEDUP_REMOVED lines=12> */
.L_x_583:


//--------------------- .nv.shared._ZN7cutlass13device_kernelINS_4gemm6kernel13GemmUniversalIN4cute5tupleIJiiiiEEENS1_10collective13CollectiveMmaINS1_37MainloopSm90TmaGmmaWarpSpecializedFP8ILi3ENS5_IJNS4_1CILi1EEESB_SB_EEENS1_35KernelTmaWarpSpecializedCooperativeEEENS5_IJNSA_ILi256EEESF_NSA_ILi128EEEEEENS_12float_e4m3_tENS5_IJlSB_lEEESI_SJ_NS4_8TiledMMAINS4_8MMA_AtomIJNS4_4SM904GMMA31MMA_64x256x32_F32E4M3E4M3_SS_TNILNSN_7ScaleInE1ELSP_1EEEEEENS4_6LayoutINS5_IJNSA_ILi2EEESB_SB_EEENS5_IJSB_NSA_ILi0EEESV_EEEEENS5_IJNS4_10UnderscoreESY_SY_EEEEENS4_13SM90_TMA_LOADENS4_14ComposedLayoutINS4_7SwizzleILi3ELi4ELi3EEENS4_18smem_ptr_flag_bitsILi8EEENSS_INS5_IJNSA_ILi8EEESG_EEENS5_IJSG_SB_EEEEEEEvNS4_8identityES11_S1B_vS1C_EENS_8epilogue10collective6detail29Sm90TmaWarpSpecializedAdapterINS1F_15DefaultEpilogueISI_SJ_SJ_NS1E_6thread17LinearCombinationISI_Li1EffLNS1J_9ScaleType4KindE0ELNS_15FloatRoundStyleE2ESI_EENS1_15EpilogueDefaultEEEEEvvEEEEvNT_6ParamsE --------------------------
	.section	.nv.shared._ZN7cutlass13device_kernelINS_4gemm6kernel13GemmUniversalIN4cute5tupleIJiiiiEEENS1_10collective13CollectiveMmaINS1_37MainloopSm90TmaGmmaWarpSpecializedFP8ILi3ENS5_IJNS4_1CILi1EEESB_SB_EEENS1_35KernelTmaWarpSpecializedCooperativeEEENS5_IJNSA_ILi256EEESF_NSA_ILi128EEEEEENS_12float_e4m3_tENS5_IJlSB_lEEESI_SJ_NS4_8TiledMMAINS4_8MMA_AtomIJNS4_4SM904GMMA31MMA_64x256x32_F32E4M3E4M3_SS_TNILNSN_7ScaleInE1ELSP_1EEEEEENS4_6LayoutINS5_IJNSA_ILi2EEESB_SB_EEENS5_IJSB_NSA_ILi0EEESV_EEEEENS5_IJNS4_10UnderscoreESY_SY_EEEEENS4_13SM90_TMA_LOADENS4_14ComposedLayoutINS4_7SwizzleILi3ELi4ELi3EEENS4_18smem_ptr_flag_bitsILi8EEENSS_INS5_IJNSA_ILi8EEESG_EEENS5_IJSG_SB_EEEEEEEvNS4_8identityES11_S1B_vS1C_EENS_8epilogue10collective6detail29Sm90TmaWarpSpecializedAdapterINS1F_15DefaultEpilogueISI_SJ_SJ_NS1E_6thread17LinearCombinationISI_Li1EffLNS1J_9ScaleType4KindE0ELNS_15FloatRoundStyleE2ESI_EENS1_15EpilogueDefaultEEEEEvvEEEEvNT_6ParamsE,"aw",@nobits
	.sectionflags	@""
	.align	16
	.zero		1024


//--------------------- .nv.shared.reserved.0     --------------------------
	.section	.nv.shared.reserved.0,"aw",@nobits
	.weak		__nv_reservedSMEM_offset_0_alias
	.size		__nv_reservedSMEM_offset_0_alias, 0, 0
	.other		__nv_reservedSMEM_offset_0_alias,@"STO_CUDA_RESERVED_SHARED STV_DEFAULT"
__nv_reservedSMEM_offset_0_alias:
	.zero		0


//--------------------- .nv.global                --------------------------
	.section	.nv.global,"aw",@nobits
.nv.global:
	.type		_ZN39_INTERNAL_af0b3272_4_k_cu_4c6a4534_42384cute1_E,@object
	.size		_ZN39_INTERNAL_af0b3272_4_k_cu_4c6a4534_42384cute1_E,(_ZN39_INTERNAL_af0b3272_4_k_cu_4c6a4534_42384cuda3std3__45__cpo6cbeginE - _ZN39_INTERNAL_af0b3272_4_k_cu_4c6a4534_42384cute1_E)
_ZN39_INTERNAL_af0b3272_4_k_cu_4c6a4534_42384cute1_E:
	.zero		1
	.type		_ZN39_INTERNAL_af0b3272_4_k_cu_4c6a4534_42384cuda3std3__45__cpo6cbeginE,@object
	.size		_ZN39_INTERNAL_af0b3272_4_k_cu_4c6a4534_42384cuda3std3__45__cpo6cbeginE,(_ZN39_INTERNAL_af0b3272_4_k_cu_4c6a4534_42384cuda3std3__48in_placeE - _ZN39_INTERNAL_af0b3272_4_k_cu_4c6a4534_42384cuda3std3__45__cpo6cbeginE)
_ZN39_INTERNAL_af0b3272_4_k_cu_4c6a4534_42384cuda3std3__45__cpo6cbeginE:
	.zero		1
	.type		_ZN39_INTERNAL_af0b3272_4_k_cu_4c6a4534_42384cuda3std3__48in_placeE,@object
	.size		_ZN39_INTERNAL_af0b3272_4_k_cu_4c6a4534_42384cuda3std3__48in_placeE,(_ZN39_INTERNAL_af0b3272_4_k_cu_4c6a4534_42384cuda3std6ranges3__45__cpo9iter_moveE - _ZN39_INTERNAL_af0b3272_4_k_cu_4c6a4534_42384cuda3std3__48in_placeE)
_ZN39_INTERNAL_af0b3272_4_k_cu_4c6a4534_42384cuda3std3__48in_placeE:
	.zero		1
	.type		_ZN39_INTERNAL_af0b3272_4_k_cu_4c6a4534_42384cuda3std6ranges3__45__cpo9iter_moveE,@object
	.size		_ZN39_INTERNAL_af0b3272_4_k_cu_4c6a4534_42384cuda3std6ranges3__45__cpo9iter_moveE,(_ZN39_INTERNAL_af0b3272_4_k_cu_4c6a4534_42384cuda3std3__45__cpo5beginE - _ZN39_INTERNAL_af0b3272_4_k_cu_4c6a4534_42384cuda3std6ranges3__45__cpo9iter_moveE)
_ZN39_INTERNAL_af0b3272_4_k_cu_4c6a4534_42384cuda3std6ranges3__45__cpo9iter_moveE:
	.zero		1
	.type		_ZN39_INTERNAL_af0b3272_4_k_cu_4c6a4534_42384cuda3std3__45__cpo5beginE,@object
	.size		_ZN39_INTERNAL_af0b3272_4_k_cu_4c6a4534_42384cuda3std3__45__cpo5beginE,(_ZN39_INTERNAL_af0b3272_4_k_cu_4c6a4534_42384cuda3std3__441_GLOBAL__N__af0b3272_4_k_cu_4c6a4534_42386ignoreE - _ZN39_INTERNAL_af0b3272_4_k_cu_4c6a4534_42384cuda3std3__45__cpo5beginE)
_ZN39_INTERNAL_af0b3272_4_k_cu_4c6a4534_42384cuda3std3__45__cpo5beginE:
	.zero		1
	.type		_ZN39_INTERNAL_af0b3272_4_k_cu_4c6a4534_42384cuda3std3__441_GLOBAL__N__af0b3272_4_k_cu_4c6a4534_42386ignoreE,@object
	.size		_ZN39_INTERNAL_af0b3272_4_k_cu_4c6a4534_42384cuda3std3__441_GLOBAL__N__af0b3272_4_k_cu_4c6a4534_42386ignoreE,(_ZN39_INTERNAL_af0b3272_4_k_cu_4c6a4534_42384cute7productE - _ZN39_INTERNAL_af0b3272_4_k_cu_4c6a4534_42384cuda3std3__441_GLOBAL__N__af0b3272_4_k_cu_4c6a4534_42386ignoreE)
_ZN39_INTERNAL_af0b3272_4_k_cu_4c6a4534_42384cuda3std3__441_GLOBAL__N__af0b3272_4_k_cu_4c6a4534_42386ignoreE:
	.zero		1
	.type		_ZN39_INTERNAL_af0b3272_4_k_cu_4c6a4534_42384cute7productE,@object
	.size		_ZN39_INTERNAL_af0b3272_4_k_cu_4c6a4534_42384cute7productE,(_ZN39_INTERNAL_af0b3272_4_k_cu_4c6a4534_42384cuda3std3__45__cpo3endE - _ZN39_INTERNAL_af0b3272_4_k_cu_4c6a4534_42384cute7productE)
_ZN39_INTERNAL_af0b3272_4_k_cu_4c6a4534_42384cute7productE:
	.zero		1
	.type		_ZN39_INTERNAL_af0b3272_4_k_cu_4c6a4534_42384cuda3std3__45__cpo3endE,@object
	.size		_ZN39_INTERNAL_af0b3272_4_k_cu_4c6a4534_42384cuda3std3__45__cpo3endE,(_ZN39_INTERNAL_af0b3272_4_k_cu_4c6a4534_42384cuda3std3__419piecewise_constructE - _ZN39_INTERNAL_af0b3272_4_k_cu_4c6a4534_42384cuda3std3__45__cpo3endE)
_ZN39_INTERNAL_af0b3272_4_k_cu_4c6a4534_42384cuda3std3__45__cpo3endE:
	.zero		1
	.type		_ZN39_INTERNAL_af0b3272_4_k_cu_4c6a4534_42384cuda3std3__419piecewise_constructE,@object
	.size		_ZN39_INTERNAL_af0b3272_4_k_cu_4c6a4534_42384cuda3std3__419piecewise_constructE,(_ZN39_INTERNAL_af0b3272_4_k_cu_4c6a4534_42384cuda3std3__45__cpo4cendE - _ZN39_INTERNAL_af0b3272_4_k_cu_4c6a4534_42384cuda3std3__419piecewise_constructE)
_ZN39_INTERNAL_af0b3272_4_k_cu_4c6a4534_42384cuda3std3__419piecewise_constructE:
	.zero		1
	.type		_ZN39_INTERNAL_af0b3272_4_k_cu_4c6a4534_42384cuda3std3__45__cpo4cendE,@object
	.size		_ZN39_INTERNAL_af0b3272_4_k_cu_4c6a4534_42384cuda3std3__45__cpo4cendE,(_ZN39_INTERNAL_af0b3272_4_k_cu_4c6a4534_42384cuda3std6ranges3__45__cpo4swapE - _ZN39_INTERNAL_af0b3272_4_k_cu_4c6a4534_42384cuda3std3__45__cpo4cendE)
_ZN39_INTERNAL_af0b3272_4_k_cu_4c6a4534_42384cuda3std3__45__cpo4cendE:
	.zero		1
	.type		_ZN39_INTERNAL_af0b3272_4_k_cu_4c6a4534_42384cuda3std6ranges3__45__cpo4swapE,@object
	.size		_ZN39_INTERNAL_af0b3272_4_k_cu_4c6a4534_42384cuda3std6ranges3__45__cpo4swapE,(.L_7 - _ZN39_INTERNAL_af0b3272_4_k_cu_4c6a4534_42384cuda3std6ranges3__45__cpo4swapE)
_ZN39_INTERNAL_af0b3272_4_k_cu_4c6a4534_42384cuda3std6ranges3__45__cpo4swapE:
	.zero		1
.L_7:


//--------------------- .nv.constant0._ZN7cutlass13device_kernelINS_4gemm6kernel13GemmUniversalIN4cute5tupleIJiiiiEEENS1_10collective13CollectiveMmaINS1_37MainloopSm90TmaGmmaWarpSpecializedFP8ILi3ENS5_IJNS4_1CILi1EEESB_SB_EEENS1_35KernelTmaWarpSpecializedCooperativeEEENS5_IJNSA_ILi256EEESF_NSA_ILi128EEEEEENS_12float_e4m3_tENS5_IJlSB_lEEESI_SJ_NS4_8TiledMMAINS4_8MMA_AtomIJNS4_4SM904GMMA31MMA_64x256x32_F32E4M3E4M3_SS_TNILNSN_7ScaleInE1ELSP_1EEEEEENS4_6LayoutINS5_IJNSA_ILi2EEESB_SB_EEENS5_IJSB_NSA_ILi0EEESV_EEEEENS5_IJNS4_10UnderscoreESY_SY_EEEEENS4_13SM90_TMA_LOADENS4_14ComposedLayoutINS4_7SwizzleILi3ELi4ELi3EEENS4_18smem_ptr_flag_bitsILi8EEENSS_INS5_IJNSA_ILi8EEESG_EEENS5_IJSG_SB_EEEEEEEvNS4_8identityES11_S1B_vS1C_EENS_8epilogue10collective6detail29Sm90TmaWarpSpecializedAdapterINS1F_15DefaultEpilogueISI_SJ_SJ_NS1E_6thread17LinearCombinationISI_Li1EffLNS1J_9ScaleType4KindE0ELNS_15FloatRoundStyleE2ESI_EENS1_15EpilogueDefaultEEEEEvvEEEEvNT_6ParamsE --------------------------
	.section	.nv.constant0._ZN7cutlass13device_kernelINS_4gemm6kernel13GemmUniversalIN4cute5tupleIJiiiiEEENS1_10collective13CollectiveMmaINS1_37MainloopSm90TmaGmmaWarpSpecializedFP8ILi3ENS5_IJNS4_1CILi1EEESB_SB_EEENS1_35KernelTmaWarpSpecializedCooperativeEEENS5_IJNSA_ILi256EEESF_NSA_ILi128EEEEEENS_12float_e4m3_tENS5_IJlSB_lEEESI_SJ_NS4_8TiledMMAINS4_8MMA_AtomIJNS4_4SM904GMMA31MMA_64x256x32_F32E4M3E4M3_SS_TNILNSN_7ScaleInE1ELSP_1EEEEEENS4_6LayoutINS5_IJNSA_ILi2EEESB_SB_EEENS5_IJSB_NSA_ILi0EEESV_EEEEENS5_IJNS4_10UnderscoreESY_SY_EEEEENS4_13SM90_TMA_LOADENS4_14ComposedLayoutINS4_7SwizzleILi3ELi4ELi3EEENS4_18smem_ptr_flag_bitsILi8EEENSS_INS5_IJNSA_ILi8EEESG_EEENS5_IJSG_SB_EEEEEEEvNS4_8identityES11_S1B_vS1C_EENS_8epilogue10collective6detail29Sm90TmaWarpSpecializedAdapterINS1F_15DefaultEpilogueISI_SJ_SJ_NS1E_6thread17LinearCombinationISI_Li1EffLNS1J_9ScaleType4KindE0ELNS_15FloatRoundStyleE2ESI_EENS1_15EpilogueDefaultEEEEEvvEEEEvNT_6ParamsE,"a",@progbits
	.sectionflags	@""
	.align	4
.nv.constant0._ZN7cutlass13device_kernelINS_4gemm6kernel13GemmUniversalIN4cute5tupleIJiiiiEEENS1_10collective13CollectiveMmaINS1_37MainloopSm90TmaGmmaWarpSpecializedFP8ILi3ENS5_IJNS4_1CILi1EEESB_SB_EEENS1_35KernelTmaWarpSpecializedCooperativeEEENS5_IJNSA_ILi256EEESF_NSA_ILi128EEEEEENS_12float_e4m3_tENS5_IJlSB_lEEESI_SJ_NS4_8TiledMMAINS4_8MMA_AtomIJNS4_4SM904GMMA31MMA_64x256x32_F32E4M3E4M3_SS_TNILNSN_7ScaleInE1ELSP_1EEEEEENS4_6LayoutINS5_IJNSA_ILi2EEESB_SB_EEENS5_IJSB_NSA_ILi0EEESV_EEEEENS5_IJNS4_10UnderscoreESY_SY_EEEEENS4_13SM90_TMA_LOADENS4_14ComposedLayoutINS4_7SwizzleILi3ELi4ELi3EEENS4_18smem_ptr_flag_bitsILi8EEENSS_INS5_IJNSA_ILi8EEESG_EEENS5_IJSG_SB_EEEEEEEvNS4_8identityES11_S1B_vS1C_EENS_8epilogue10collective6detail29Sm90TmaWarpSpecializedAdapterINS1F_15DefaultEpilogueISI_SJ_SJ_NS1E_6thread17LinearCombinationISI_Li1EffLNS1J_9ScaleType4KindE0ELNS_15FloatRoundStyleE2ESI_EENS1_15EpilogueDefaultEEEEEvvEEEEvNT_6ParamsE:
	.zero		1664


//--------------------- SYMBOLS --------------------------

	.type		.nv.reservedSmem.offset0,@object
	.size		.nv.reservedSmem.offset0,0x4
